	.target	sm_100a

	.elftype	@"ET_EXEC"


//--------------------- .note.nv.tkinfo           --------------------------
	.section	.note.nv.tkinfo,"",@"SHT_NOTE"
	.sectionflags	@"SHF_NOTE_NV_TKINFO"
	.tkinfo
        /*0018*/ 	.word	0x00000081
        /*0030*/ 	.string	""
        /*0030*/ 	.string	"ptxas-blackwell"
        /*0030*/ 	.string	"Cuda compilation tools, release 12.9, V12.9.86"
        /*0030*/ 	.string	"Build cuda_12.9.r12.9/compiler.36037853_0"
        /*0030*/ 	.string	"-v  -suppress-debug-info  -lineinfo  -arch sm_100a "



//--------------------- .note.nv.cuver            --------------------------
	.section	.note.nv.cuver,"",@"SHT_NOTE"
	.sectionflags	@"SHF_NOTE_NV_CUVER"
        /*0018*/ 	.short	0x0001
        /*001a*/ 	.short	0x0064
        /*001c*/ 	.short	0x0001
        /*001e*/ 	.short	0x0000
        /*0020*/ 	.short	0x0001
        /*0022*/ 	.short	0x0000


//--------------------- .nv.info                  --------------------------
	.section	.nv.info,"",@"SHT_CUDA_INFO"
	.align	4


	//----- nvinfo : EIATTR_REGCOUNT
	.align		4
        /*0000*/ 	.byte	0x04, 0x2f
        /*0002*/ 	.short	(.L_4 - .L_3)
	.align		4
.L_3:
        /*0004*/ 	.word	index@(gluon_tcgen05)
        /*0008*/ 	.word	0x00000027


	//----- nvinfo : EIATTR_FRAME_SIZE
	.align		4
.L_4:
        /*000c*/ 	.byte	0x04, 0x11
        /*000e*/ 	.short	(.L_6 - .L_5)
	.align		4
.L_5:
        /*0010*/ 	.word	index@($__internal_2_$__cuda_sm10x_tcgen05_guardrail_trap_unallocated_columns_being_dealloced)
        /*0014*/ 	.word	0x00000000


	//----- nvinfo : EIATTR_FRAME_SIZE
	.align		4
.L_6:
        /*0018*/ 	.byte	0x04, 0x11
        /*001a*/ 	.short	(.L_8 - .L_7)
	.align		4
.L_7:
        /*001c*/ 	.word	index@($__internal_1_$__cuda_sm10x_tcgen05_guardrail_trap_phase_invalid_during_alloc)
        /*0020*/ 	.word	0x00000000


	//----- nvinfo : EIATTR_FRAME_SIZE
	.align		4
.L_8:
        /*0024*/ 	.byte	0x04, 0x11
        /*0026*/ 	.short	(.L_10 - .L_9)
	.align		4
.L_9:
        /*0028*/ 	.word	index@($__internal_0_$__cuda_sm10x_tcgen05_guardrail_trap_col_being_dealloced_not_returned_by_alloc)
        /*002c*/ 	.word	0x00000000


	//----- nvinfo : EIATTR_FRAME_SIZE
	.align		4
.L_10:
        /*0030*/ 	.byte	0x04, 0x11
        /*0032*/ 	.short	(.L_12 - .L_11)
	.align		4
.L_11:
        /*0034*/ 	.word	index@(gluon_tcgen05)
        /*0038*/ 	.word	0x00000000


	//----- nvinfo : EIATTR_MIN_STACK_SIZE
	.align		4
.L_12:
        /*003c*/ 	.byte	0x04, 0x12
        /*003e*/ 	.short	(.L_14 - .L_13)
	.align		4
.L_13:
        /*0040*/ 	.word	index@(gluon_tcgen05)
        /*0044*/ 	.word	0x00000000
.L_14:


//--------------------- .nv.info.gluon_tcgen05    --------------------------
	.section	.nv.info.gluon_tcgen05,"",@"SHT_CUDA_INFO"
	.sectionflags	@""
	.align	4


	//----- nvinfo : EIATTR_CUDA_API_VERSION
	.align		4
        /*0000*/ 	.byte	0x04, 0x37
        /*0002*/ 	.short	(.L_16 - .L_15)
.L_15:
        /*0004*/ 	.word	0x00000081


	//----- nvinfo : EIATTR_KPARAM_INFO
	.align		4
.L_16:
        /*0008*/ 	.byte	0x04, 0x17
        /*000a*/ 	.short	(.L_18 - .L_17)
.L_17:
        /*000c*/ 	.word	0x00000000
        /*0010*/ 	.short	0x000a
        /*0012*/ 	.short	0x0048
        /*0014*/ 	.byte	0x00, 0xf4, 0x21, 0x00


	//----- nvinfo : EIATTR_KPARAM_INFO
	.align		4
.L_18:
        /*0018*/ 	.byte	0x04, 0x17
        /*001a*/ 	.short	(.L_20 - .L_19)
.L_19:
        /*001c*/ 	.word	0x00000000
        /*0020*/ 	.short	0x0009
        /*0022*/ 	.short	0x0040
        /*0024*/ 	.byte	0x00, 0xf4, 0x21, 0x00


	//----- nvinfo : EIATTR_KPARAM_INFO
	.align		4
.L_20:
        /*0028*/ 	.byte	0x04, 0x17
        /*002a*/ 	.short	(.L_22 - .L_21)
.L_21:
        /*002c*/ 	.word	0x00000000
        /*0030*/ 	.short	0x0008
        /*0032*/ 	.short	0x0038
        /*0034*/ 	.byte	0x00, 0xf0, 0x21, 0x00


	//----- nvinfo : EIATTR_KPARAM_INFO
	.align		4
.L_22:
        /*0038*/ 	.byte	0x04, 0x17
        /*003a*/ 	.short	(.L_24 - .L_23)
.L_23:
        /*003c*/ 	.word	0x00000000
        /*0040*/ 	.short	0x0007
        /*0042*/ 	.short	0x0030
        /*0044*/ 	.byte	0x00, 0xf0, 0x21, 0x00


	//----- nvinfo : EIATTR_KPARAM_INFO
	.align		4
.L_24:
        /*0048*/ 	.byte	0x04, 0x17
        /*004a*/ 	.short	(.L_26 - .L_25)
.L_25:
        /*004c*/ 	.word	0x00000000
        /*0050*/ 	.short	0x0006
        /*0052*/ 	.short	0x0028
        /*0054*/ 	.byte	0x00, 0xf0, 0x21, 0x00


	//----- nvinfo : EIATTR_KPARAM_INFO
	.align		4
.L_26:
        /*0058*/ 	.byte	0x04, 0x17
        /*005a*/ 	.short	(.L_28 - .L_27)
.L_27:
        /*005c*/ 	.word	0x00000000
        /*0060*/ 	.short	0x0005
        /*0062*/ 	.short	0x0020
        /*0064*/ 	.byte	0x00, 0xf0, 0x11, 0x00


	//----- nvinfo : EIATTR_KPARAM_INFO
	.align		4
.L_28:
        /*0068*/ 	.byte	0x04, 0x17
        /*006a*/ 	.short	(.L_30 - .L_29)
.L_29:
        /*006c*/ 	.word	0x00000000
        /*0070*/ 	.short	0x0004
        /*0072*/ 	.short	0x001c
        /*0074*/ 	.byte	0x00, 0xf0, 0x11, 0x00


	//----- nvinfo : EIATTR_KPARAM_INFO
	.align		4
.L_30:
        /*0078*/ 	.byte	0x04, 0x17
        /*007a*/ 	.short	(.L_32 - .L_31)
.L_31:
        /*007c*/ 	.word	0x00000000
        /*0080*/ 	.short	0x0003
        /*0082*/ 	.short	0x0018
        /*0084*/ 	.byte	0x00, 0xf0, 0x11, 0x00


	//----- nvinfo : EIATTR_KPARAM_INFO
	.align		4
.L_32:
        /*0088*/ 	.byte	0x04, 0x17
        /*008a*/ 	.short	(.L_34 - .L_33)
.L_33:
        /*008c*/ 	.word	0x00000000
        /*0090*/ 	.short	0x0002
        /*0092*/ 	.short	0x0010
        /*0094*/ 	.byte	0x00, 0xf4, 0x21, 0x00


	//----- nvinfo : EIATTR_KPARAM_INFO
	.align		4
.L_34:
        /*0098*/ 	.byte	0x04, 0x17
        /*009a*/ 	.short	(.L_36 - .L_35)
.L_35:
        /*009c*/ 	.word	0x00000000
        /*00a0*/ 	.short	0x0001
        /*00a2*/ 	.short	0x0008
        /*00a4*/ 	.byte	0x00, 0xf4, 0x21, 0x00


	//----- nvinfo : EIATTR_KPARAM_INFO
	.align		4
.L_36:
        /*00a8*/ 	.byte	0x04, 0x17
        /*00aa*/ 	.short	(.L_38 - .L_37)
.L_37:
        /*00ac*/ 	.word	0x00000000
        /*00b0*/ 	.short	0x0000
        /*00b2*/ 	.short	0x0000
        /*00b4*/ 	.byte	0x00, 0xf4, 0x21, 0x00


	//----- nvinfo : EIATTR_AT_ENTRY_FRAGMENTS
	.align		4
.L_38:
        /*00b8*/ 	.byte	0x04, 0x4f
        /*00ba*/ 	.short	(.L_40 - .L_39)


	//   ....[0]....
.L_39:
        /*00bc*/ 	.word	0x00000004


	//----- nvinfo : EIATTR_RESERVED_SMEM_USED
	.align		4
.L_40:
        /*00c0*/ 	.byte	0x01, 0x41
	.zero		2


	//----- nvinfo : EIATTR_SPARSE_MMA_MASK
	.align		4
        /*00c4*/ 	.byte	0x03, 0x50
        /*00c6*/ 	.short	0x0000


	//----- nvinfo : EIATTR_TCGEN05_1CTA_USED
	.align		4
        /*00c8*/ 	.byte	0x01, 0x51
	.zero		2


	//----- nvinfo : EIATTR_MAXREG_COUNT
	.align		4
        /*00cc*/ 	.byte	0x03, 0x1b
        /*00ce*/ 	.short	0x00ff


	//----- nvinfo : EIATTR_NUM_BARRIERS
	.align		4
        /*00d0*/ 	.byte	0x02, 0x4c
        /*00d2*/ 	.byte	0x01
	.zero		1


	//----- nvinfo : EIATTR_INT_WARP_WIDE_INSTR_OFFSETS
	.align		4
        /*00d4*/ 	.byte	0x04, 0x31
        /*00d6*/ 	.short	(.L_42 - .L_41)


	//   ....[0]....
.L_41:
        /*00d8*/ 	.word	0x00001760


	//   ....[1]....
        /*00dc*/ 	.word	0x00001780


	//   ....[2]....
        /*00e0*/ 	.word	0x00001800


	//   ....[3]....
        /*00e4*/ 	.word	0x00001920


	//   ....[4]....
        /*00e8*/ 	.word	0x00001990


	//   ....[5]....
        /*00ec*/ 	.word	0x000019a0


	//   ....[6]....
        /*00f0*/ 	.word	0x000019f0


	//   ....[7]....
        /*00f4*/ 	.word	0x00001d90


	//   ....[8]....
        /*00f8*/ 	.word	0x00001da0


	//   ....[9]....
        /*00fc*/ 	.word	0x00001f00


	//   ....[10]....
        /*0100*/ 	.word	0x00001f50


	//   ....[11]....
        /*0104*/ 	.word	0x00001f60


	//   ....[12]....
        /*0108*/ 	.word	0x00001fa0


	//   ....[13]....
        /*010c*/ 	.word	0x000021f0


	//   ....[14]....
        /*0110*/ 	.word	0x00002200


	//   ....[15]....
        /*0114*/ 	.word	0x00002430


	//   ....[16]....
        /*0118*/ 	.word	0x00002440


	//   ....[17]....
        /*011c*/ 	.word	0x000027b0


	//   ....[18]....
        /*0120*/ 	.word	0x00002800


	//----- nvinfo : EIATTR_COOP_GROUP_MASK_REGIDS
	.align		4
.L_42:
        /*0124*/ 	.byte	0x04, 0x29
        /*0126*/ 	.short	(.L_44 - .L_43)


	//   ....[0]....
.L_43:
        /*0128*/ 	.word	0xffffffff


	//   ....[1]....
        /*012c*/ 	.word	0xffffffff


	//   ....[2]....
        /*0130*/ 	.word	0xffffffff


	//   ....[3]....
        /*0134*/ 	.word	0xffffffff


	//   ....[4]....
        /*0138*/ 	.word	0xffffffff


	//   ....[5]....
        /*013c*/ 	.word	0xffffffff


	//   ....[6]....
        /*0140*/ 	.word	0xffffffff


	//   ....[7]....
        /*0144*/ 	.word	0xffffffff


	//   ....[8]....
        /*0148*/ 	.word	0xffffffff


	//   ....[9]....
        /*014c*/ 	.word	0xffffffff


	//----- nvinfo : EIATTR_COOP_GROUP_INSTR_OFFSETS
	.align		4
.L_44:
        /*0150*/ 	.byte	0x04, 0x28
        /*0152*/ 	.short	(.L_46 - .L_45)


	//   ....[0]....
.L_45:
        /*0154*/ 	.word	0x00000050


	//   ....[1]....
        /*0158*/ 	.word	0x00000310


	//   ....[2]....
        /*015c*/ 	.word	0x00000500


	//   ....[3]....
        /*0160*/ 	.word	0x000009a0


	//   ....[4]....
        /*0164*/ 	.word	0x00000ae0


	//   ....[5]....
        /*0168*/ 	.word	0x00000fe0


	//   ....[6]....
        /*016c*/ 	.word	0x00001120


	//   ....[7]....
        /*0170*/ 	.word	0x00001610


	//   ....[8]....
        /*0174*/ 	.word	0x00002640


	//   ....[9]....
        /*0178*/ 	.word	0x000028b0


	//----- nvinfo : EIATTR_VRC_CTA_INIT_COUNT
	.align		4
.L_46:
        /*017c*/ 	.byte	0x02, 0x4a
        /*017e*/ 	.byte	0x80
	.zero		1


	//----- nvinfo : EIATTR_MBARRIER_INSTR_OFFSETS
	.align		4
        /*0180*/ 	.byte	0x04, 0x39
        /*0182*/ 	.short	(.L_48 - .L_47)


	//   ....[0]....
.L_47:
        /*0184*/ 	.word	0x00001820
        /*0188*/ 	.word	0x000000ff
        /*018c*/ 	.word	0x0000c000
        /*0190*/ 	.short	0x0100
        /*0192*/ 	.byte	0x08
	.zero		1


	//   ....[1]....
        /*0194*/ 	.word	0x00001830
        /*0198*/ 	.word	0x000000ff
        /*019c*/ 	.word	0x0000c010
        /*01a0*/ 	.short	0x0100
        /*01a2*/ 	.byte	0x08
	.zero		1


	//   ....[2]....
        /*01a4*/ 	.word	0x00001b90
        /*01a8*/ 	.word	0x000000ff
        /*01ac*/ 	.word	0x0000c000
        /*01b0*/ 	.short	0x010a
        /*01b2*/ 	.byte	0x08
	.zero		1


	//   ....[3]....
        /*01b4*/ 	.word	0x00001df0
        /*01b8*/ 	.word	0x000000ff
        /*01bc*/ 	.word	0x0000c010
        /*01c0*/ 	.short	0x010a
        /*01c2*/ 	.byte	0x08
	.zero		1


	//   ....[4]....
        /*01c4*/ 	.word	0x00002010
        /*01c8*/ 	.word	0x000000ff
        /*01cc*/ 	.word	0x0000c000
        /*01d0*/ 	.short	0x010a
        /*01d2*/ 	.byte	0x08
	.zero		1


	//   ....[5]....
        /*01d4*/ 	.word	0x00002240
        /*01d8*/ 	.word	0x000000ff
        /*01dc*/ 	.word	0x0000c010
        /*01e0*/ 	.short	0x010a
        /*01e2*/ 	.byte	0x08
	.zero		1


	//   ....[6]....
        /*01e4*/ 	.word	0x000022d0
        /*01e8*/ 	.word	0x000000ff
        /*01ec*/ 	.word	0x0000c000
        /*01f0*/ 	.short	0x0108
        /*01f2*/ 	.byte	0x08
	.zero		1


	//   ....[7]....
        /*01f4*/ 	.word	0x000022e0
        /*01f8*/ 	.word	0x000000ff
        /*01fc*/ 	.word	0x0000c010
        /*0200*/ 	.short	0x0108
        /*0202*/ 	.byte	0x08
	.zero		1


	//   ....[8]....
        /*0204*/ 	.word	0x000028d0
        /*0208*/ 	.word	0x000000ff
        /*020c*/ 	.word	0x0000c000
        /*0210*/ 	.short	0x010a
        /*0212*/ 	.byte	0x08
	.zero		1


	//   ....[9]....
        /*0214*/ 	.word	0x00002900
        /*0218*/ 	.word	0x000000ff
        /*021c*/ 	.word	0x0000c010
        /*0220*/ 	.short	0x010a
        /*0222*/ 	.byte	0x08
	.zero		1


	//   ....[10]....
        /*0224*/ 	.word	0x00002930
        /*0228*/ 	.word	0x000000ff
        /*022c*/ 	.word	0x0000c000
        /*0230*/ 	.short	0x010a
        /*0232*/ 	.byte	0x08
	.zero		1


	//   ....[11]....
        /*0234*/ 	.word	0x00002960
        /*0238*/ 	.word	0x000000ff
        /*023c*/ 	.word	0x0000c010
        /*0240*/ 	.short	0x010a
        /*0242*/ 	.byte	0x08
	.zero		1


	//----- nvinfo : EIATTR_NUM_MBARRIERS
	.align		4
.L_48:
        /*0244*/ 	.byte	0x03, 0x38
        /*0246*/ 	.short	0x0002


	//----- nvinfo : EIATTR_EXIT_INSTR_OFFSETS
	.align		4
        /*0248*/ 	.byte	0x04, 0x1c
        /*024a*/ 	.short	(.L_50 - .L_49)


	//   ....[0]....
.L_49:
        /*024c*/ 	.word	0x000028c0


	//----- nvinfo : EIATTR_REQNTID
	.align		4
.L_50:
        /*0250*/ 	.byte	0x04, 0x10
        /*0252*/ 	.short	(.L_52 - .L_51)
.L_51:
        /*0254*/ 	.word	0x00000100
        /*0258*/ 	.word	0x00000001
        /*025c*/ 	.word	0x00000001


	//----- nvinfo : EIATTR_CRS_STACK_SIZE
	.align		4
.L_52:
        /*0260*/ 	.byte	0x04, 0x1e
        /*0262*/ 	.short	(.L_54 - .L_53)
.L_53:
        /*0264*/ 	.word	0x00000000


	//----- nvinfo : EIATTR_CBANK_PARAM_SIZE
	.align		4
.L_54:
        /*0268*/ 	.byte	0x03, 0x19
        /*026a*/ 	.short	0x0050


	//----- nvinfo : EIATTR_PARAM_CBANK
	.align		4
        /*026c*/ 	.byte	0x04, 0x0a
        /*026e*/ 	.short	(.L_56 - .L_55)
	.align		4
.L_55:
        /*0270*/ 	.word	index@(.nv.constant0.gluon_tcgen05)
        /*0274*/ 	.short	0x0380
        /*0276*/ 	.short	0x0050


	//----- nvinfo : EIATTR_SW_WAR
	.align		4
.L_56:
        /*0278*/ 	.byte	0x04, 0x36
        /*027a*/ 	.short	(.L_58 - .L_57)
.L_57:
        /*027c*/ 	.word	0x00000008
.L_58:


//--------------------- .nv.compat                --------------------------
	.section	.nv.compat,"",@"SHT_CUDA_COMPAT_INFO"
	.align	4
        /*0000*/ 	.byte	0x02, 0x02, 0x02, 0x00, 0x02, 0x05, 0x05, 0x00, 0x02, 0x03, 0x03, 0x00, 0x02, 0x06, 0x01, 0x00


//--------------------- .nv.callgraph             --------------------------
	.section	.nv.callgraph,"",@"SHT_CUDA_CALLGRAPH"
	.align	4
	.sectionentsize	8
	.align		4
        /*0000*/ 	.word	0x00000000
	.align		4
        /*0004*/ 	.word	0xffffffff
	.align		4
        /*0008*/ 	.word	0x00000000
	.align		4
        /*000c*/ 	.word	0xfffffffe
	.align		4
        /*0010*/ 	.word	0x00000000
	.align		4
        /*0014*/ 	.word	0xfffffffd
	.align		4
        /*0018*/ 	.word	0x00000000
	.align		4
        /*001c*/ 	.word	0xfffffffc


//--------------------- .text.gluon_tcgen05       --------------------------
	.section	.text.gluon_tcgen05,"ax",@progbits
	.align	128
        .global         gluon_tcgen05
        .type           gluon_tcgen05,@function
        .size           gluon_tcgen05,(.L_x_73 - gluon_tcgen05)
        .other          gluon_tcgen05,@"STO_CUDA_ENTRY STV_DEFAULT"
gluon_tcgen05:
.text.gluon_tcgen05:
[----:B------:R-:W1:Y:S01]  /*0000*/  LDC R1, c[0x0][0x37c] ;  /* 0x0000df00ff017b82 */ /* 0x000e620000000800 */
[----:B------:R-:W2:Y:S02]  /*0010*/  S2R R0, SR_TID.X ;  /* 0x0000000000007919 */ /* 0x000ea40000002100 */
[----:B--2---:R-:W-:-:S13]  /*0020*/  ISETP.GE.U32.AND P2, PT, R0, 0x20, PT ;  /* 0x000000200000780c */ /* 0x004fda0003f46070 */
[----:B------:R-:W-:Y:S05]  /*0030*/  @P2 BRA `(.L_x_0) ;  /* 0x0000000000b82947 */ /* 0x000fea0003800000 */
[----:B------:R-:W2:Y:S01]  /*0040*/  S2UR UR6, SR_CgaCtaId ;  /* 0x00000000000679c3 */ /* 0x000ea20000008800 */
[----:B------:R-:W-:Y:S01]  /*0050*/  NOP ;  /* 0x0000000000007918 */ /* 0x000fe20000000000 */
[----:B------:R-:W-:Y:S02]  /*0060*/  UMOV UR4, 0x40 ;  /* 0x0000004000047882 */ /* 0x000fe40000000000 */
[----:B--2---:R-:W-:-:S09]  /*0070*/  ULEA UR4, UR6, UR4, 0x18 ;  /* 0x0000000406047291 */ /* 0x004fd2000f8ec0ff */
[----:B------:R-:W2:Y:S01]  /*0080*/  LDS.U8 R2, [UR4] ;  /* 0x00000004ff027984 */ /* 0x000ea20008000000 */
[----:B------:R-:W-:Y:S02]  /*0090*/  UMOV UR4, 0x400 ;  /* 0x0000040000047882 */ /* 0x000fe40000000000 */
[----:B------:R-:W-:Y:S01]  /*00a0*/  ULEA UR4, UR6, UR4, 0x18 ;  /* 0x0000000406047291 */ /* 0x000fe2000f8ec0ff */
[----:B--2---:R-:W-:-:S13]  /*00b0*/  ISETP.NE.AND P0, PT, R2, RZ, PT ;  /* 0x000000ff0200720c */ /* 0x004fda0003f05270 */
[----:B------:R-:W-:Y:S05]  /*00c0*/  @P0 BRA `(.L_x_1) ;  /* 0x00000000007c0947 */ /* 0x000fea0003800000 */
[----:B------:R-:W-:-:S13]  /*00d0*/  ELECT P0, URZ, PT ;  /* 0x0000000000ff782f */ /* 0x000fda0003800000 */
[----:B------:R-:W-:Y:S05]  /*00e0*/  @!P0 BRA `(.L_x_2) ;  /* 0x0000000000848947 */ /* 0x000fea0003800000 */
[----:B------:R-:W-:Y:S01]  /*00f0*/  UMOV UR5, 0x2 ;  /* 0x0000000200057882 */ /* 0x000fe20000000000 */
[----:B------:R-:W-:Y:S02]  /*0100*/  IMAD.MOV.U32 R5, RZ, RZ, 0x1 ;  /* 0x00000001ff057424 */ /* 0x000fe400078e00ff */
[----:B------:R-:W-:Y:S02]  /*0110*/  IMAD.MOV.U32 R3, RZ, RZ, 0x3 ;  /* 0x00000003ff037424 */ /* 0x000fe400078e00ff */
[----:B------:R-:W-:Y:S04]  /*0120*/  DEPBAR.LE SB2, 0x36 ;  /* 0x0000ad800000791a */ /* 0x000fe80000000000 */
[----:B------:R-:W2:Y:S02]  /*0130*/  UTCATOMSWS.FIND_AND_SET.ALIGN UP0, UR5, UR5 ;  /* 0x00000005000575e3 */ /* 0x000ea40008000800 */
[----:B--2---:R-:W-:-:S04]  /*0140*/  PLOP3.LUT P0, PT, PT, PT, UP0, 0x80, 0x8 ;  /* 0x000000000008781c */ /* 0x004fc80003f0f008 */
[----:B------:R-:W-:-:S04]  /*0150*/  SEL R2, RZ, 0xffffffff, !P0 ;  /* 0xffffffffff027807 */ /* 0x000fc80004000000 */
[----:B------:R-:W-:Y:S01]  /*0160*/  ISETP.NE.AND P0, PT, R2, RZ, PT ;  /* 0x000000ff0200720c */ /* 0x000fe20003f05270 */
[----:B------:R-:W-:-:S12]  /*0170*/  IMAD.U32 R2, RZ, RZ, UR5 ;  /* 0x00000005ff027e24 */ /* 0x000fd8000f8e00ff */
[----:B------:R-:W-:Y:S05]  /*0180*/  @P0 BRA `(.L_x_3) ;  /* 0x0000000000240947 */ /* 0x000fea0003800000 */
.L_x_4:
[----:B------:R-:W-:Y:S05]  /*0190*/  NANOSLEEP 0x64 ;  /* 0x000000640000795d */ /* 0x000fea0003800000 */
[----:B------:R-:W-:-:S05]  /*01a0*/  UMOV UR5, 0x2 ;  /* 0x0000000200057882 */ /* 0x000fca0000000000 */
[----:B------:R-:W-:Y:S04]  /*01b0*/  DEPBAR.LE SB2, 0x36 ;  /* 0x0000ad800000791a */ /* 0x000fe80000000000 */
[----:B------:R-:W2:Y:S02]  /*01c0*/  UTCATOMSWS.FIND_AND_SET.ALIGN UP0, UR5, UR5 ;  /* 0x00000005000575e3 */ /* 0x000ea40008000800 */
[----:B--2---:R-:W-:-:S04]  /*01d0*/  PLOP3.LUT P0, PT, PT, PT, UP0, 0x80, 0x8 ;  /* 0x000000000008781c */ /* 0x004fc80003f0f008 */
[----:B------:R-:W-:-:S04]  /*01e0*/  SEL R2, RZ, 0xffffffff, !P0 ;  /* 0xffffffffff027807 */ /* 0x000fc80004000000 */
[----:B------:R-:W-:Y:S01]  /*01f0*/  ISETP.NE.AND P0, PT, R2, RZ, PT ;  /* 0x000000ff0200720c */ /* 0x000fe20003f05270 */
[----:B------:R-:W-:-:S12]  /*0200*/  IMAD.U32 R2, RZ, RZ, UR5 ;  /* 0x00000005ff027e24 */ /* 0x000fd8000f8e00ff */
[----:B------:R-:W-:Y:S05]  /*0210*/  @!P0 BRA `(.L_x_4) ;  /* 0xfffffffc00dc8947 */ /* 0x000fea000383ffff */
.L_x_3:
[C---:B------:R-:W-:Y:S01]  /*0220*/  VIADD R4, R2.reuse, 0x10 ;  /* 0x0000001002047836 */ /* 0x040fe20000000000 */
[----:B------:R-:W-:Y:S01]  /*0230*/  UMOV UR5, 0x50 ;  /* 0x0000005000057882 */ /* 0x000fe20000000000 */
[----:B------:R-:W-:Y:S01]  /*0240*/  SHF.L.U32 R3, R3, R2, RZ ;  /* 0x0000000203037219 */ /* 0x000fe200000006ff */
[----:B------:R-:W-:Y:S01]  /*0250*/  ULEA UR5, UR6, UR5, 0x18 ;  /* 0x0000000506057291 */ /* 0x000fe2000f8ec0ff */
[----:B------:R-:W-:Y:S01]  /*0260*/  IMAD.SHL.U32 R2, R2, 0x20, RZ ;  /* 0x0000002002027824 */ /* 0x000fe200078e00ff */
[----:B------:R-:W-:-:S04]  /*0270*/  SHF.L.U32 R4, R5, R4, RZ ;  /* 0x0000000405047219 */ /* 0x000fc800000006ff */
[----:B------:R-:W-:-:S05]  /*0280*/  LOP3.LUT R3, R4, R3, RZ, 0xfc, !PT ;  /* 0x0000000304037212 */ /* 0x000fca00078efcff */
[----:B------:R2:W-:Y:S04]  /*0290*/  ATOMS.OR RZ, [UR5], R3 ;  /* 0x00000003ffff798c */ /* 0x0005e8000b000005 */
[----:B------:R2:W-:Y:S01]  /*02a0*/  STS [UR4], R2 ;  /* 0x00000002ff007988 */ /* 0x0005e20008000804 */
[----:B------:R-:W-:Y:S05]  /*02b0*/  BRA `(.L_x_2) ;  /* 0x0000000000107947 */ /* 0x000fea0003800000 */
.L_x_1:
[----:B------:R-:W-:Y:S01]  /*02c0*/  IMAD.MOV.U32 R3, RZ, RZ, -0x1 ;  /* 0xffffffffff037424 */ /* 0x000fe200078e00ff */
[----:B------:R-:W-:-:S04]  /*02d0*/  MOV R2, 0x300 ;  /* 0x0000030000027802 */ /* 0x000fc80000000f00 */
[----:B------:R2:W-:Y:S03]  /*02e0*/  STS [UR4], R3 ;  /* 0x00000003ff007988 */ /* 0x0005e60008000804 */
[----:B-12---:R-:W-:Y:S05]  /*02f0*/  CALL.REL.NOINC `($__internal_1_$__cuda_sm10x_tcgen05_guardrail_trap_phase_invalid_during_alloc) ;  /* 0x0000002400b07944 */ /* 0x006fea0003c00000 */
.L_x_2:
[----:B------:R-:W-:Y:S05]  /*0300*/  WARPSYNC.ALL ;  /* 0x0000000000007948 */ /* 0x000fea0003800000 */
[----:B------:R-:W-:Y:S01]  /*0310*/  NOP ;  /* 0x0000000000007918 */ /* 0x000fe20000000000 */
.L_x_0:
[----:B------:R-:W3:Y:S08]  /*0320*/  S2UR UR4, SR_CgaCtaId ;  /* 0x00000000000479c3 */ /* 0x000ef00000008800 */
[----:B------:R-:W-:Y:S01]  /*0330*/  BAR.SYNC.DEFER_BLOCKING 0x0 ;  /* 0x0000000000007b1d */ /* 0x000fe20000010000 */
[----:B------:R-:W-:-:S05]  /*0340*/  LOP3.LUT R36, R0, 0xff, RZ, 0xc0, !PT ;  /* 0x000000ff00247812 */ /* 0x000fca00078ec0ff */
[----:B------:R-:W-:Y:S02]  /*0350*/  UMOV UR8, 0x400 ;  /* 0x0000040000087882 */ /* 0x000fe40000000000 */
[----:B--2---:R-:W2:Y:S08]  /*0360*/  LDC R3, c[0x0][0x398] ;  /* 0x0000e600ff037b82 */ /* 0x004eb00000000800 */
[----:B------:R-:W4:Y:S01]  /*0370*/  LDC R6, c[0x0][0x3a0] ;  /* 0x0000e800ff067b82 */ /* 0x000f220000000800 */
[----:B---3--:R-:W-:-:S07]  /*0380*/  ULEA UR8, UR4, UR8, 0x18 ;  /* 0x0000000804087291 */ /* 0x008fce000f8ec0ff */
[----:B------:R-:W3:Y:S02]  /*0390*/  S2UR UR15, SR_CTAID.Y ;  /* 0x00000000000f79c3 */ /* 0x000ee40000002600 */
[----:B------:R-:W5:Y:S06]  /*03a0*/  LDS R4, [UR8] ;  /* 0x00000008ff047984 */ /* 0x000f6c0008000800 */
[----:B------:R-:W-:Y:S06]  /*03b0*/  BAR.SYNC.DEFER_BLOCKING 0x0 ;  /* 0x0000000000007b1d */ /* 0x000fec0000010000 */
[----:B------:R-:W-:Y:S05]  /*03c0*/  @P2 BRA `(.L_x_5) ;  /* 0x0000000000182947 */ /* 0x000fea0003800000 */
[----:B------:R-:W-:Y:S01]  /*03d0*/  ELECT P0, URZ, PT ;  /* 0x0000000000ff782f */ /* 0x000fe20003800000 */
[----:B------:R-:W-:Y:S01]  /*03e0*/  IMAD.MOV.U32 R2, RZ, RZ, 0x1 ;  /* 0x00000001ff027424 */ /* 0x000fe200078e00ff */
[----:B------:R-:W-:Y:S01]  /*03f0*/  UMOV UR5, 0x40 ;  /* 0x0000004000057882 */ /* 0x000fe20000000000 */
[----:B------:R-:W-:Y:S01]  /*0400*/  UVIRTCOUNT.DEALLOC.SMPOOL 0x80 ;  /* 0x000000800000784c */ /* 0x000fe20000000000 */
[----:B------:R-:W-:-:S09]  /*0410*/  ULEA UR5, UR4, UR5, 0x18 ;  /* 0x0000000504057291 */ /* 0x000fd2000f8ec0ff */
[----:B------:R5:W-:Y:S03]  /*0420*/  @P0 STS.U8 [UR5], R2 ;  /* 0x00000002ff000988 */ /* 0x000be60008000005 */
.L_x_5:
[----:B------:R-:W5:Y:S01]  /*0430*/  S2UR UR4, SR_CTAID.Z ;  /* 0x00000000000479c3 */ /* 0x000f620000002700 */
[----:B------:R-:W4:Y:S01]  /*0440*/  LDCU UR5, c[0x0][0x370] ;  /* 0x00006e00ff0577ac */ /* 0x000f220008000800 */
[C---:B------:R-:W-:Y:S01]  /*0450*/  ISETP.GE.U32.AND P0, PT, R36.reuse, 0x20, PT ;  /* 0x000000202400780c */ /* 0x040fe20003f06070 */
[----:B--2--5:R-:W-:Y:S01]  /*0460*/  VIADD R2, R3, 0xffffffff ;  /* 0xffffffff03027836 */ /* 0x024fe20000000000 */
[C---:B------:R-:W-:Y:S01]  /*0470*/  ISETP.NE.U32.AND P3, PT, R36.reuse, RZ, PT ;  /* 0x000000ff2400720c */ /* 0x040fe20003f65070 */
[----:B------:R-:W2:Y:S01]  /*0480*/  LDCU UR6, c[0x0][0x374] ;  /* 0x00006e80ff0677ac */ /* 0x000ea20008000800 */
[----:B------:R-:W-:Y:S01]  /*0490*/  LEA R12, R36, UR8, 0x2 ;  /* 0x00000008240c7c11 */ /* 0x000fe2000f8e10ff */
[----:B----4-:R-:W-:Y:S01]  /*04a0*/  VIADD R9, R6, 0xffffffff ;  /* 0xffffffff06097836 */ /* 0x010fe20000000000 */
[----:B------:R-:W4:Y:S01]  /*04b0*/  S2UR UR31, SR_CTAID.X ;  /* 0x00000000001f79c3 */ /* 0x000f220000002500 */
[----:B------:R-:W5:Y:S01]  /*04c0*/  LDCU.64 UR16, c[0x0][0x3c0] ;  /* 0x00007800ff1077ac */ /* 0x000f620008000a00 */
[----:B------:R-:W-:Y:S01]  /*04d0*/  R2UR UR32, R4 ;  /* 0x00000000042072ca */ /* 0x000fe200000e0000 */
[----:B------:R-:W-:Y:S04]  /*04e0*/  BSSY.RECONVERGENT B0, `(.L_x_6) ;  /* 0x0000011000007945 */ /* 0x000fe80003800200 */
[----:B------:R3:W-:Y:S01]  /*04f0*/  @!P0 STS [R12], RZ ;  /* 0x000000ff0c008388 */ /* 0x0007e20000000800 */
[----:B------:R-:W-:-:S03]  /*0500*/  NOP ;  /* 0x0000000000007918 */ /* 0x000fc60000000000 */
[----:B------:R3:W-:Y:S02]  /*0510*/  @!P3 STS [UR8+0x24], R2 ;  /* 0x00002402ff00b988 */ /* 0x0007e40008000808 */
[----:B--23--:R-:W-:Y:S02]  /*0520*/  UIMAD UR4, UR4, UR6, UR15 ;  /* 0x00000006040472a4 */ /* 0x00cfe4000f8e020f */
[----:B------:R2:W-:Y:S02]  /*0530*/  @!P3 STS [UR8+0x20], R9 ;  /* 0x00002009ff00b988 */ /* 0x0005e40008000808 */
[----:B----4-:R-:W-:-:S04]  /*0540*/  UIMAD UR4, UR4, UR5, UR31 ;  /* 0x00000005040472a4 */ /* 0x010fc8000f8e021f */
[----:B------:R-:W-:-:S04]  /*0550*/  UIMAD UR4, UR4, 0x180, URZ ;  /* 0x00000180040478a4 */ /* 0x000fc8000f8e02ff */
[----:B-----5:R-:W-:-:S04]  /*0560*/  UIADD3 UR10, UP0, UPT, UR4, UR16, URZ ;  /* 0x00000010040a7290 */ /* 0x020fc8000ff1e0ff */
[----:B------:R-:W-:Y:S01]  /*0570*/  ULEA.HI.X.SX32 UR11, UR4, UR17, 0x1, UP0 ;  /* 0x00000011040b7291 */ /* 0x000fe200080f0eff */
[----:B--2---:R-:W-:Y:S11]  /*0580*/  @P3 BRA `(.L_x_7) ;  /* 0x0000000000183947 */ /* 0x004ff60003800000 */
[----:B------:R-:W2:Y:S01]  /*0590*/  LDS R3, [UR8+0x8] ;  /* 0x00000808ff037984 */ /* 0x000ea20008000800 */
[----:B------:R-:W3:Y:S01]  /*05a0*/  LDC.64 R10, c[0x0][0x380] ;  /* 0x0000e000ff0a7b82 */ /* 0x000ee20000000a00 */
[----:B------:R-:W-:Y:S02]  /*05b0*/  IMAD.MOV.U32 R4, RZ, RZ, 0x70 ;  /* 0x00000070ff047424 */ /* 0x000fe400078e00ff */
[----:B---3--:R3:W-:Y:S03]  /*05c0*/  STS.64 [UR8], R10 ;  /* 0x0000000aff007988 */ /* 0x0087e60008000a08 */
[----:B--2---:R-:W-:-:S05]  /*05d0*/  LOP3.LUT R3, R3, 0x10, R4, 0xd8, !PT ;  /* 0x0000001003037812 */ /* 0x004fca00078ed804 */
[----:B------:R3:W-:Y:S02]  /*05e0*/  STS [UR8+0x8], R3 ;  /* 0x00000803ff007988 */ /* 0x0007e40008000808 */
.L_x_7:
[----:B------:R-:W-:Y:S05]  /*05f0*/  BSYNC.RECONVERGENT B0 ;  /* 0x0000000000007941 */ /* 0x000fea0003800200 */
.L_x_6:
[----:B------:R-:W-:Y:S04]  /*0600*/  BSSY.RECONVERGENT B0, `(.L_x_8) ;  /* 0x000000a000007945 */ /* 0x000fe80003800200 */
[----:B------:R-:W-:Y:S05]  /*0610*/  @P3 BRA `(.L_x_9) ;  /* 0x0000000000203947 */ /* 0x000fea0003800000 */
[----:B---3--:R-:W2:Y:S01]  /*0620*/  LDS R3, [UR8+0x34] ;  /* 0x00003408ff037984 */ /* 0x008ea20008000800 */
[----:B------:R-:W-:Y:S02]  /*0630*/  IMAD.MOV.U32 R4, RZ, RZ, 0x3f000000 ;  /* 0x3f000000ff047424 */ /* 0x000fe400078e00ff */
[----:B------:R-:W-:Y:S01]  /*0640*/  @!P3 IMAD.MOV.U32 R5, RZ, RZ, 0x7f ;  /* 0x0000007fff05b424 */ /* 0x000fe200078e00ff */
[----:B------:R-:W3:Y:S02]  /*0650*/  @!P3 LDS R8, [UR8+0x38] ;  /* 0x00003808ff08b984 */ /* 0x000ee40008000800 */
[----:B--2---:R-:W-:Y:S02]  /*0660*/  LOP3.LUT R3, R3, 0xff000000, R4, 0xb8, !PT ;  /* 0xff00000003037812 */ /* 0x004fe400078eb804 */
[----:B---3--:R-:W-:-:S03]  /*0670*/  @!P3 LOP3.LUT R4, R8, 0xff, R5, 0xb8, !PT ;  /* 0x000000ff0804b812 */ /* 0x008fc600078eb805 */
[----:B------:R2:W-:Y:S04]  /*0680*/  STS [UR8+0x34], R3 ;  /* 0x00003403ff007988 */ /* 0x0005e80008000808 */
[----:B------:R2:W-:Y:S02]  /*0690*/  @!P3 STS [UR8+0x38], R4 ;  /* 0x00003804ff00b988 */ /* 0x0005e40008000808 */
.L_x_9:
[----:B------:R-:W-:Y:S05]  /*06a0*/  BSYNC.RECONVERGENT B0 ;  /* 0x0000000000007941 */ /* 0x000fea0003800200 */
.L_x_8:
[----:B------:R-:W-:Y:S04]  /*06b0*/  BSSY.RECONVERGENT B0, `(.L_x_10) ;  /* 0x000000e000007945 */ /* 0x000fe80003800200 */
[----:B------:R-:W-:Y:S05]  /*06c0*/  @P3 BRA `(.L_x_11) ;  /* 0x0000000000303947 */ /* 0x000fea0003800000 */
[----:B--2---:R-:W2:Y:S01]  /*06d0*/  LDS R4, [UR8+0x34] ;  /* 0x00003408ff047984 */ /* 0x004ea20008000800 */
[----:B---3--:R-:W3:Y:S03]  /*06e0*/  LDC.64 R10, c[0x0][0x3a8] ;  /* 0x0000ea00ff0a7b82 */ /* 0x008ee60000000a00 */
[----:B------:R-:W4:Y:S01]  /*06f0*/  LDS R3, [UR8+0x1c] ;  /* 0x00001c08ff037984 */ /* 0x000f220008000800 */
[C---:B---3--:R-:W-:Y:S01]  /*0700*/  SHF.L.U64.HI R8, R10.reuse, 0x1, R11 ;  /* 0x000000010a087819 */ /* 0x048fe2000001020b */
[----:B------:R-:W-:-:S03]  /*0710*/  IMAD.SHL.U32 R5, R10, 0x2, RZ ;  /* 0x000000020a057824 */ /* 0x000fc600078e00ff */
[--C-:B------:R-:W-:Y:S02]  /*0720*/  SHF.R.U32.HI R10, RZ, 0x4, R8.reuse ;  /* 0x00000004ff0a7819 */ /* 0x100fe40000011608 */
[----:B------:R-:W-:-:S05]  /*0730*/  SHF.R.U64 R5, R5, 0x4, R8 ;  /* 0x0000000405057819 */ /* 0x000fca0000001208 */
[----:B------:R5:W-:Y:S01]  /*0740*/  STS [UR8+0xc], R5 ;  /* 0x00000c05ff007988 */ /* 0x000be20008000808 */
[----:B--2---:R-:W-:Y:S02]  /*0750*/  LOP3.LUT R4, R4, 0x7, RZ, 0xb8, !PT ;  /* 0x0000000704047812 */ /* 0x004fe400078eb8ff */
[----:B----4-:R-:W-:-:S03]  /*0760*/  LOP3.LUT R3, R3, 0xf, R10, 0xb8, !PT ;  /* 0x0000000f03037812 */ /* 0x010fc600078eb80a */
[----:B------:R5:W-:Y:S04]  /*0770*/  STS [UR8+0x34], R4 ;  /* 0x00003404ff007988 */ /* 0x000be80008000808 */
[----:B------:R5:W-:Y:S02]  /*0780*/  STS [UR8+0x1c], R3 ;  /* 0x00001c03ff007988 */ /* 0x000be40008000808 */
.L_x_11:
[----:B------:R-:W-:Y:S05]  /*0790*/  BSYNC.RECONVERGENT B0 ;  /* 0x0000000000007941 */ /* 0x000fea0003800200 */
.L_x_10:
[----:B------:R-:W-:Y:S04]  /*07a0*/  BSSY.RECONVERGENT B1, `(.L_x_12) ;  /* 0x000001a000017945 */ /* 0x000fe80003800200 */
[----:B------:R-:W-:Y:S04]  /*07b0*/  BSSY.RELIABLE B0, `(.L_x_13) ;  /* 0x0000015000007945 */ /* 0x000fe80003800100 */
[----:B------:R-:W-:Y:S05]  /*07c0*/  @P3 BRA `(.L_x_14) ;  /* 0x0000000000203947 */ /* 0x000fea0003800000 */
[----:B--23-5:R-:W2:Y:S02]  /*07d0*/  LDS R3, [UR8+0x34] ;  /* 0x00003408ff037984 */ /* 0x02cea40008000800 */
[----:B--2---:R-:W-:-:S05]  /*07e0*/  LOP3.LUT R3, R3, 0x38, RZ, 0xb8, !PT ;  /* 0x0000003803037812 */ /* 0x004fca00078eb8ff */
[----:B------:R2:W-:Y:S01]  /*07f0*/  STS [UR8+0x34], R3 ;  /* 0x00003403ff007988 */ /* 0x0005e20008000808 */
[----:B------:R-:W-:Y:S05]  /*0800*/  @P3 BRA `(.L_x_15) ;  /* 0x0000000000203947 */ /* 0x000fea0003800000 */
[----:B--2---:R-:W2:Y:S01]  /*0810*/  LDS R3, [UR8+0x8] ;  /* 0x00000808ff037984 */ /* 0x004ea20008000800 */
[----:B------:R-:W-:-:S05]  /*0820*/  IMAD.MOV.U32 R4, RZ, RZ, 0x780 ;  /* 0x00000780ff047424 */ /* 0x000fca00078e00ff */
[----:B--2---:R-:W-:-:S05]  /*0830*/  LOP3.LUT R3, R3, 0x500, R4, 0xd8, !PT ;  /* 0x0000050003037812 */ /* 0x004fca00078ed804 */
[----:B------:R4:W-:Y:S02]  /*0840*/  STS [UR8+0x8], R3 ;  /* 0x00000803ff007988 */ /* 0x0009e40008000808 */
.L_x_14:
[----:B------:R-:W-:Y:S05]  /*0850*/  @P3 BRA `(.L_x_16) ;  /* 0x0000000000283947 */ /* 0x000fea0003800000 */
[----:B--2345:R-:W2:Y:S02]  /*0860*/  LDS R3, [UR8+0x8] ;  /* 0x00000808ff037984 */ /* 0x03cea40008000800 */
[----:B--2---:R-:W-:-:S05]  /*0870*/  LOP3.LUT R3, R3, 0x1800, RZ, 0xb8, !PT ;  /* 0x0000180003037812 */ /* 0x004fca00078eb8ff */
[----:B------:R3:W-:Y:S02]  /*0880*/  STS [UR8+0x8], R3 ;  /* 0x00000803ff007988 */ /* 0x0007e40008000808 */
.L_x_15:
[----:B------:R-:W-:Y:S05]  /*0890*/  @P3 BREAK.RELIABLE B0 ;  /* 0x0000000000003942 */ /* 0x000fea0003800100 */
[----:B------:R-:W-:Y:S05]  /*08a0*/  @P3 BRA `(.L_x_17) ;  /* 0x0000000000243947 */ /* 0x000fea0003800000 */
[----:B------:R-:W4:Y:S01]  /*08b0*/  LDS R4, [UR8+0x8] ;  /* 0x00000808ff047984 */ /* 0x000f220008000800 */
[----:B--23--:R-:W-:-:S05]  /*08c0*/  IMAD.MOV.U32 R3, RZ, RZ, 0x6000 ;  /* 0x00006000ff037424 */ /* 0x00cfca00078e00ff */
[----:B----4-:R-:W-:-:S04]  /*08d0*/  LOP3.LUT R3, R4, 0x6000, R3, 0xd8, !PT ;  /* 0x0000600004037812 */ /* 0x010fc800078ed803 */
[----:B------:R-:W-:-:S05]  /*08e0*/  LOP3.LUT R3, R3, 0x400000, RZ, 0xb8, !PT ;  /* 0x0040000003037812 */ /* 0x000fca00078eb8ff */
[----:B------:R2:W-:Y:S02]  /*08f0*/  STS [UR8+0x8], R3 ;  /* 0x00000803ff007988 */ /* 0x0005e40008000808 */
.L_x_16:
[----:B------:R-:W-:Y:S05]  /*0900*/  BSYNC.RELIABLE B0 ;  /* 0x0000000000007941 */ /* 0x000fea0003800100 */
.L_x_13:
[----:B--2345:R-:W2:Y:S02]  /*0910*/  @!P3 LDS R3, [UR8+0x8] ;  /* 0x00000808ff03b984 */ /* 0x03cea40008000800 */
[----:B--2---:R-:W-:-:S05]  /*0920*/  @!P3 LOP3.LUT R3, R3, 0x8000, RZ, 0xb8, !PT ;  /* 0x000080000303b812 */ /* 0x004fca00078eb8ff */
[----:B------:R4:W-:Y:S02]  /*0930*/  @!P3 STS [UR8+0x8], R3 ;  /* 0x00000803ff00b988 */ /* 0x0009e40008000808 */
.L_x_17:
[----:B------:R-:W-:Y:S05]  /*0940*/  BSYNC.RECONVERGENT B1 ;  /* 0x0000000000017941 */ /* 0x000fea0003800200 */
.L_x_12:
[----:B------:R-:W-:Y:S05]  /*0950*/  WARPSYNC.ALL ;  /* 0x0000000000007948 */ /* 0x000fea0003800000 */
[----:B------:R-:W-:Y:S01]  /*0960*/  NOP ;  /* 0x0000000000007918 */ /* 0x000fe20000000000 */
[----:B------:R-:W-:Y:S05]  /*0970*/  @P0 BRA `(.L_x_18) ;  /* 0x0000000000300947 */ /* 0x000fea0003800000 */
[----:B--234-:R-:W2:Y:S01]  /*0980*/  S2R R3, SR_LANEID ;  /* 0x0000000000037919 */ /* 0x01cea20000000000 */
[----:B------:R-:W-:Y:S05]  /*0990*/  WARPSYNC.ALL ;  /* 0x0000000000007948 */ /* 0x000fea0003800000 */
[----:B------:R-:W-:Y:S01]  /*09a0*/  NOP ;  /* 0x0000000000007918 */ /* 0x000fe20000000000 */
[----:B--2---:R-:W-:-:S05]  /*09b0*/  IMAD.SHL.U32 R3, R3, 0x4, RZ ;  /* 0x0000000403037824 */ /* 0x004fca00078e00ff */
[----:B------:R-:W2:Y:S01]  /*09c0*/  LDS R7, [R3+UR8] ;  /* 0x0000000803077984 */ /* 0x000ea20008000800 */
[----:B------:R-:W-:-:S05]  /*09d0*/  IADD3 R4, P1, PT, R3, UR10, RZ ;  /* 0x0000000a03047c10 */ /* 0x000fca000ff3e0ff */
[----:B------:R-:W-:-:S05]  /*09e0*/  IMAD.X R5, RZ, RZ, UR11, P1 ;  /* 0x0000000bff057e24 */ /* 0x000fca00088e06ff */
[----:B--2---:R5:W2:Y:S01]  /*09f0*/  ATOMG.E.EXCH.STRONG.GPU PT, RZ, [R4], R7 ;  /* 0x0000000704ff73a8 */ /* 0x004aa200041ee100 */
[----:B------:R-:W-:-:S04]  /*0a00*/  DEPBAR {5,4,3,2,1,0} ;  /* 0x0000003f0000791a */ /* 0x000fc80000000000 */
[----:B------:R-:W3:Y:S02]  /*0a10*/  CCTL.E.C.LDCU.IV.DEEP [UR10] ;  /* 0x000000000a007540 */ /* 0x000ee40009c08000 */
[----:B---3--:R5:W-:Y:S01]  /*0a20*/  UTMACCTL.IV [UR10] ;  /* 0x000000000a0079b9 */ /* 0x008be20008000000 */
[----:B------:R-:W-:Y:S01]  /*0a30*/  NOP ;  /* 0x0000000000007918 */ /* 0x000fe20000000000 */
.L_x_18:
[----:B------:R-:W-:Y:S05]  /*0a40*/  @P0 BRA `(.L_x_19) ;  /* 0x00000000000c0947 */ /* 0x000fea0003800000 */
[----:B------:R0:W-:Y:S01]  /*0a50*/  UTMACMDFLUSH ;  /* 0x00000000000079b7 */ /* 0x0001e20000000000 */
[----:B------:R-:W-:Y:S05]  /*0a60*/  @P0 BRA `(.L_x_19) ;  /* 0x0000000000040947 */ /* 0x000fea0003800000 */
[----:B------:R-:W-:-:S04]  /*0a70*/  DEPBAR.LE SB0, 0x0 ;  /* 0x000080000000791a */ /* 0x000fc80000000000 */
.L_x_19:
[----:B------:R-:W-:Y:S05]  /*0a80*/  WARPSYNC.ALL ;  /* 0x0000000000007948 */ /* 0x000fea0003800000 */
[----:B------:R-:W-:Y:S01]  /*0a90*/  NOP ;  /* 0x0000000000007918 */ /* 0x000fe20000000000 */
[----:B--2---:R-:W-:Y:S06]  /*0aa0*/  BAR.SYNC.DEFER_BLOCKING 0x0 ;  /* 0x0000000000007b1d */ /* 0x004fec0000010000 */
[----:B------:R-:W-:Y:S02]  /*0ab0*/  BSSY.RECONVERGENT B1, `(.L_x_20) ;  /* 0x000000b000017945 */ /* 0x000fe40003800200 */
[----:B------:R-:W-:Y:S06]  /*0ac0*/  BAR.SYNC.DEFER_BLOCKING 0x0 ;  /* 0x0000000000007b1d */ /* 0x000fec0000010000 */
[----:B------:R2:W-:Y:S01]  /*0ad0*/  @!P0 STS [R12], RZ ;  /* 0x000000ff0c008388 */ /* 0x0005e20000000800 */
[----:B------:R-:W-:Y:S01]  /*0ae0*/  NOP ;  /* 0x0000000000007918 */ /* 0x000fe20000000000 */
[----:B------:R-:W-:Y:S05]  /*0af0*/  @P3 BRA `(.L_x_21) ;  /* 0x0000000000183947 */ /* 0x000fea0003800000 */
[----:B---34-:R-:W3:Y:S01]  /*0b00*/  LDS R3, [UR8+0x8] ;  /* 0x00000808ff037984 */ /* 0x018ee20008000800 */
[----:B------:R-:W4:Y:S01]  /*0b10*/  LDC.64 R10, c[0x0][0x388] ;  /* 0x0000e200ff0a7b82 */ /* 0x000f220000000a00 */
[----:B-----5:R-:W-:Y:S02]  /*0b20*/  IMAD.MOV.U32 R4, RZ, RZ, 0x70 ;  /* 0x00000070ff047424 */ /* 0x020fe400078e00ff */
[----:B----4-:R4:W-:Y:S03]  /*0b30*/  STS.64 [UR8], R10 ;  /* 0x0000000aff007988 */ /* 0x0109e60008000a08 */
[----:B---3--:R-:W-:-:S05]  /*0b40*/  LOP3.LUT R3, R3, 0x10, R4, 0xd8, !PT ;  /* 0x0000001003037812 */ /* 0x008fca00078ed804 */
[----:B------:R4:W-:Y:S02]  /*0b50*/  STS [UR8+0x8], R3 ;  /* 0x00000803ff007988 */ /* 0x0009e40008000808 */
.L_x_21:
[----:B-----5:R-:W-:Y:S05]  /*0b60*/  BSYNC.RECONVERGENT B1 ;  /* 0x0000000000017941 */ /* 0x020fea0003800200 */
.L_x_20:
[----:B------:R-:W-:Y:S04]  /*0b70*/  BSSY.RECONVERGENT B2, `(.L_x_22) ;  /* 0x000000f000027945 */ /* 0x000fe80003800200 */
[----:B------:R-:W-:Y:S04]  /*0b80*/  BSSY.RELIABLE B1, `(.L_x_23) ;  /* 0x000000c000017945 */ /* 0x000fe80003800100 */
[----:B------:R-:W-:Y:S05]  /*0b90*/  @P3 BRA `(.L_x_24) ;  /* 0x0000000000283947 */ /* 0x000fea0003800000 */
[----:B---34-:R-:W3:Y:S01]  /*0ba0*/  LDS R3, [UR8+0x34] ;  /* 0x00003408ff037984 */ /* 0x018ee20008000800 */
[----:B------:R-:W-:Y:S01]  /*0bb0*/  IMAD.MOV.U32 R4, RZ, RZ, 0x3f000000 ;  /* 0x3f000000ff047424 */ /* 0x000fe200078e00ff */
[----:B------:R-:W-:Y:S05]  /*0bc0*/  @P3 BREAK.RELIABLE B1 ;  /* 0x0000000000013942 */ /* 0x000fea0003800100 */
[----:B---3--:R-:W-:-:S05]  /*0bd0*/  LOP3.LUT R3, R3, 0xff000000, R4, 0xb8, !PT ;  /* 0xff00000003037812 */ /* 0x008fca00078eb804 */
[----:B------:R3:W-:Y:S01]  /*0be0*/  STS [UR8+0x34], R3 ;  /* 0x00003403ff007988 */ /* 0x0007e20008000808 */
[----:B------:R-:W-:Y:S05]  /*0bf0*/  @P3 BRA `(.L_x_25) ;  /* 0x0000000000183947 */ /* 0x000fea0003800000 */
[----:B------:R-:W4:Y:S01]  /*0c00*/  LDS R4, [UR8+0x38] ;  /* 0x00003808ff047984 */ /* 0x000f220008000800 */
[----:B---3--:R-:W-:-:S05]  /*0c10*/  IMAD.MOV.U32 R3, RZ, RZ, 0x3f ;  /* 0x0000003fff037424 */ /* 0x008fca00078e00ff */
[----:B----4-:R-:W-:-:S05]  /*0c20*/  LOP3.LUT R3, R4, 0xff, R3, 0xb8, !PT ;  /* 0x000000ff04037812 */ /* 0x010fca00078eb803 */
[----:B------:R5:W-:Y:S02]  /*0c30*/  STS [UR8+0x38], R3 ;  /* 0x00003803ff007988 */ /* 0x000be40008000808 */
.L_x_24:
[----:B------:R-:W-:Y:S05]  /*0c40*/  BSYNC.RELIABLE B1 ;  /* 0x0000000000017941 */ /* 0x000fea0003800100 */
.L_x_23:
[----:B------:R2:W-:Y:S02]  /*0c50*/  @!P3 STS [UR8+0x20], R9 ;  /* 0x00002009ff00b988 */ /* 0x0005e40008000808 */
.L_x_25:
[----:B------:R-:W-:Y:S05]  /*0c60*/  BSYNC.RECONVERGENT B2 ;  /* 0x0000000000027941 */ /* 0x000fea0003800200 */
.L_x_22:
[----:B------:R-:W-:Y:S05]  /*0c70*/  WARPSYNC.ALL ;  /* 0x0000000000007948 */ /* 0x000fea0003800000 */
[----:B------:R-:W-:Y:S01]  /*0c80*/  NOP ;  /* 0x0000000000007918 */ /* 0x000fe20000000000 */
[----:B---345:R-:W3:Y:S01]  /*0c90*/  LDC R3, c[0x0][0x39c] ;  /* 0x0000e700ff037b82 */ /* 0x038ee20000000800 */
[----:B------:R-:W-:Y:S01]  /*0ca0*/  BSSY.RECONVERGENT B2, `(.L_x_26) ;  /* 0x0000010000027945 */ /* 0x000fe20003800200 */
[----:B---3--:R-:W-:-:S05]  /*0cb0*/  VIADD R3, R3, 0xffffffff ;  /* 0xffffffff03037836 */ /* 0x008fca0000000000 */
[----:B------:R3:W-:Y:S01]  /*0cc0*/  @!P3 STS [UR8+0x24], R3 ;  /* 0x00002403ff00b988 */ /* 0x0007e20008000808 */
[----:B------:R-:W-:Y:S05]  /*0cd0*/  @P3 BRA `(.L_x_27) ;  /* 0x0000000000303947 */ /* 0x000fea0003800000 */
[----:B------:R-:W4:Y:S01]  /*0ce0*/  LDS R5, [UR8+0x34] ;  /* 0x00003408ff057984 */ /* 0x000f220008000800 */
[----:B------:R-:W5:Y:S03]  /*0cf0*/  LDC.64 R10, c[0x0][0x3b0] ;  /* 0x0000ec00ff0a7b82 */ /* 0x000f660000000a00 */
[----:B------:R-:W2:Y:S01]  /*0d00*/  LDS R4, [UR8+0x1c] ;  /* 0x00001c08ff047984 */ /* 0x000ea20008000800 */
[C---:B-----5:R-:W-:Y:S01]  /*0d10*/  SHF.L.U64.HI R8, R10.reuse, 0x1, R11 ;  /* 0x000000010a087819 */ /* 0x060fe2000001020b */
[----:B------:R-:W-:-:S03]  /*0d20*/  IMAD.SHL.U32 R7, R10, 0x2, RZ ;  /* 0x000000020a077824 */ /* 0x000fc600078e00ff */
[--C-:B--2---:R-:W-:Y:S02]  /*0d30*/  SHF.R.U32.HI R9, RZ, 0x4, R8.reuse ;  /* 0x00000004ff097819 */ /* 0x104fe40000011608 */
[----:B------:R-:W-:-:S05]  /*0d40*/  SHF.R.U64 R7, R7, 0x4, R8 ;  /* 0x0000000407077819 */ /* 0x000fca0000001208 */
[----:B------:R5:W-:Y:S01]  /*0d50*/  STS [UR8+0xc], R7 ;  /* 0x00000c07ff007988 */ /* 0x000be20008000808 */
[----:B----4-:R-:W-:Y:S02]  /*0d60*/  LOP3.LUT R5, R5, 0x7, RZ, 0xb8, !PT ;  /* 0x0000000705057812 */ /* 0x010fe400078eb8ff */
[----:B------:R-:W-:-:S03]  /*0d70*/  LOP3.LUT R4, R4, 0xf, R9, 0xb8, !PT ;  /* 0x0000000f04047812 */ /* 0x000fc600078eb809 */
[----:B------:R5:W-:Y:S04]  /*0d80*/  STS [UR8+0x34], R5 ;  /* 0x00003405ff007988 */ /* 0x000be80008000808 */
[----:B------:R5:W-:Y:S02]  /*0d90*/  STS [UR8+0x1c], R4 ;  /* 0x00001c04ff007988 */ /* 0x000be40008000808 */
.L_x_27:
[----:B------:R-:W-:Y:S05]  /*0da0*/  BSYNC.RECONVERGENT B2 ;  /* 0x0000000000027941 */ /* 0x000fea0003800200 */
.L_x_26:
[----:B------:R-:W-:Y:S04]  /*0db0*/  BSSY.RECONVERGENT B3, `(.L_x_28) ;  /* 0x000001a000037945 */ /* 0x000fe80003800200 */
[----:B------:R-:W-:Y:S04]  /*0dc0*/  BSSY.RELIABLE B2, `(.L_x_29) ;  /* 0x0000015000027945 */ /* 0x000fe80003800100 */
[----:B------:R-:W-:Y:S05]  /*0dd0*/  @P3 BRA `(.L_x_30) ;  /* 0x0000000000203947 */ /* 0x000fea0003800000 */
[----:B-----5:R-:W4:Y:S02]  /*0de0*/  LDS R4, [UR8+0x34] ;  /* 0x00003408ff047984 */ /* 0x020f240008000800 */
[----:B----4-:R-:W-:-:S05]  /*0df0*/  LOP3.LUT R4, R4, 0x38, RZ, 0xb8, !PT ;  /* 0x0000003804047812 */ /* 0x010fca00078eb8ff */
[----:B------:R4:W-:Y:S01]  /*0e00*/  STS [UR8+0x34], R4 ;  /* 0x00003404ff007988 */ /* 0x0009e20008000808 */
[----:B------:R-:W-:Y:S05]  /*0e10*/  @P3 BRA `(.L_x_31) ;  /* 0x0000000000203947 */ /* 0x000fea0003800000 */
[----:B----4-:R-:W4:Y:S01]  /*0e20*/  LDS R4, [UR8+0x8] ;  /* 0x00000808ff047984 */ /* 0x010f220008000800 */
[----:B------:R-:W-:-:S05]  /*0e30*/  IMAD.MOV.U32 R5, RZ, RZ, 0x780 ;  /* 0x00000780ff057424 */ /* 0x000fca00078e00ff */
[----:B----4-:R-:W-:-:S05]  /*0e40*/  LOP3.LUT R4, R4, 0x500, R5, 0xd8, !PT ;  /* 0x0000050004047812 */ /* 0x010fca00078ed805 */
[----:B------:R4:W-:Y:S02]  /*0e50*/  STS [UR8+0x8], R4 ;  /* 0x00000804ff007988 */ /* 0x0009e40008000808 */
.L_x_30:
[----:B------:R-:W-:Y:S05]  /*0e60*/  @P3 BRA `(.L_x_32) ;  /* 0x0000000000283947 */ /* 0x000fea0003800000 */
[----:B----45:R-:W4:Y:S02]  /*0e70*/  LDS R4, [UR8+0x8] ;  /* 0x00000808ff047984 */ /* 0x030f240008000800 */
[----:B----4-:R-:W-:-:S05]  /*0e80*/  LOP3.LUT R4, R4, 0x1800, RZ, 0xb8, !PT ;  /* 0x0000180004047812 */ /* 0x010fca00078eb8ff */
[----:B------:R5:W-:Y:S02]  /*0e90*/  STS [UR8+0x8], R4 ;  /* 0x00000804ff007988 */ /* 0x000be40008000808 */
.L_x_31:
[----:B------:R-:W-:Y:S05]  /*0ea0*/  @P3 BREAK.RELIABLE B2 ;  /* 0x0000000000023942 */ /* 0x000fea0003800100 */
[----:B------:R-:W-:Y:S05]  /*0eb0*/  @P3 BRA `(.L_x_33) ;  /* 0x0000000000243947 */ /* 0x000fea0003800000 */
[----:B----45:R-:W4:Y:S01]  /*0ec0*/  LDS R4, [UR8+0x8] ;  /* 0x00000808ff047984 */ /* 0x030f220008000800 */
[----:B------:R-:W-:-:S05]  /*0ed0*/  IMAD.MOV.U32 R5, RZ, RZ, 0x6000 ;  /* 0x00006000ff057424 */ /* 0x000fca00078e00ff */
[----:B----4-:R-:W-:-:S04]  /*0ee0*/  LOP3.LUT R4, R4, 0x6000, R5, 0xd8, !PT ;  /* 0x0000600004047812 */ /* 0x010fc800078ed805 */
[----:B------:R-:W-:-:S05]  /*0ef0*/  LOP3.LUT R4, R4, 0x400000, RZ, 0xb8, !PT ;  /* 0x0040000004047812 */ /* 0x000fca00078eb8ff */
[----:B------:R4:W-:Y:S02]  /*0f00*/  STS [UR8+0x8], R4 ;  /* 0x00000804ff007988 */ /* 0x0009e40008000808 */
.L_x_32:
[----:B------:R-:W-:Y:S05]  /*0f10*/  BSYNC.RELIABLE B2 ;  /* 0x0000000000027941 */ /* 0x000fea0003800100 */
.L_x_29:
[----:B----45:R-:W4:Y:S02]  /*0f20*/  @!P3 LDS R4, [UR8+0x8] ;  /* 0x00000808ff04b984 */ /* 0x030f240008000800 */
[----:B----4-:R-:W-:-:S05]  /*0f30*/  @!P3 LOP3.LUT R4, R4, 0x8000, RZ, 0xb8, !PT ;  /* 0x000080000404b812 */ /* 0x010fca00078eb8ff */
[----:B------:R4:W-:Y:S02]  /*0f40*/  @!P3 STS [UR8+0x8], R4 ;  /* 0x00000804ff00b988 */ /* 0x0009e40008000808 */
.L_x_33:
[----:B------:R-:W-:Y:S05]  /*0f50*/  BSYNC.RECONVERGENT B3 ;  /* 0x0000000000037941 */ /* 0x000fea0003800200 */
.L_x_28:
[----:B------:R-:W-:Y:S05]  /*0f60*/  WARPSYNC.ALL ;  /* 0x0000000000007948 */ /* 0x000fea0003800000 */
[----:B------:R-:W-:Y:S01]  /*0f70*/  NOP ;  /* 0x0000000000007918 */ /* 0x000fe20000000000 */
[----:B------:R-:W-:-:S04]  /*0f80*/  UIADD3 UR5, UPT, UPT, UR4, 0x80, URZ ;  /* 0x0000008004057890 */ /* 0x000fc8000fffe0ff */
[----:B------:R-:W-:-:S04]  /*0f90*/  UIADD3 UR6, UP0, UPT, UR5, UR16, URZ ;  /* 0x0000001005067290 */ /* 0x000fc8000ff1e0ff */
[----:B------:R-:W-:Y:S01]  /*0fa0*/  ULEA.HI.X.SX32 UR7, UR5, UR17, 0x1, UP0 ;  /* 0x0000001105077291 */ /* 0x000fe200080f0eff */
[----:B------:R-:W-:Y:S11]  /*0fb0*/  @P0 BRA `(.L_x_34) ;  /* 0x0000000000300947 */ /* 0x000ff60003800000 */
[----:B----45:R-:W4:Y:S01]  /*0fc0*/  S2R R4, SR_LANEID ;  /* 0x0000000000047919 */ /* 0x030f220000000000 */
[----:B------:R-:W-:Y:S05]  /*0fd0*/  WARPSYNC.ALL ;  /* 0x0000000000007948 */ /* 0x000fea0003800000 */
[----:B------:R-:W-:Y:S01]  /*0fe0*/  NOP ;  /* 0x0000000000007918 */ /* 0x000fe20000000000 */
[----:B----4-:R-:W-:-:S05]  /*0ff0*/  IMAD.SHL.U32 R8, R4, 0x4, RZ ;  /* 0x0000000404087824 */ /* 0x010fca00078e00ff */
[----:B------:R-:W4:Y:S01]  /*1000*/  LDS R7, [R8+UR8] ;  /* 0x0000000808077984 */ /* 0x000f220008000800 */
[----:B------:R-:W-:-:S05]  /*1010*/  IADD3 R4, P1, PT, R8, UR6, RZ ;  /* 0x0000000608047c10 */ /* 0x000fca000ff3e0ff */
[----:B------:R-:W-:-:S05]  /*1020*/  IMAD.X R5, RZ, RZ, UR7, P1 ;  /* 0x00000007ff057e24 */ /* 0x000fca00088e06ff */
[----:B----4-:R4:W5:Y:S01]  /*1030*/  ATOMG.E.EXCH.STRONG.GPU PT, RZ, [R4], R7 ;  /* 0x0000000704ff73a8 */ /* 0x01096200041ee100 */
[----:B------:R-:W-:-:S04]  /*1040*/  DEPBAR {5,4,3,2,1,0} ;  /* 0x0000003f0000791a */ /* 0x000fc80000000000 */
[----:B------:R-:W2:Y:S02]  /*1050*/  CCTL.E.C.LDCU.IV.DEEP [UR6] ;  /* 0x0000000006007540 */ /* 0x000ea40009c08000 */
[----:B--2---:R4:W-:Y:S01]  /*1060*/  UTMACCTL.IV [UR6] ;  /* 0x00000000060079b9 */ /* 0x0049e20008000000 */
[----:B------:R-:W-:Y:S01]  /*1070*/  NOP ;  /* 0x0000000000007918 */ /* 0x000fe20000000000 */
.L_x_34:
[----:B------:R-:W-:Y:S05]  /*1080*/  @P0 BRA `(.L_x_35) ;  /* 0x00000000000c0947 */ /* 0x000fea0003800000 */
[----:B------:R0:W-:Y:S01]  /*1090*/  UTMACMDFLUSH ;  /* 0x00000000000079b7 */ /* 0x0001e20000000000 */
[----:B------:R-:W-:Y:S05]  /*10a0*/  @P0 BRA `(.L_x_35) ;  /* 0x0000000000040947 */ /* 0x000fea0003800000 */
[----:B------:R-:W-:-:S04]  /*10b0*/  DEPBAR.LE SB0, 0x0 ;  /* 0x000080000000791a */ /* 0x000fc80000000000 */
.L_x_35:
[----:B------:R-:W-:Y:S05]  /*10c0*/  WARPSYNC.ALL ;  /* 0x0000000000007948 */ /* 0x000fea0003800000 */
[----:B------:R-:W-:Y:S01]  /*10d0*/  NOP ;  /* 0x0000000000007918 */ /* 0x000fe20000000000 */
[----:B-----5:R-:W-:Y:S06]  /*10e0*/  BAR.SYNC.DEFER_BLOCKING 0x0 ;  /* 0x0000000000007b1d */ /* 0x020fec0000010000 */
[----:B------:R-:W-:Y:S02]  /*10f0*/  BSSY.RECONVERGENT B3, `(.L_x_36) ;  /* 0x000000b000037945 */ /* 0x000fe40003800200 */
[----:B------:R-:W-:Y:S06]  /*1100*/  BAR.SYNC.DEFER_BLOCKING 0x0 ;  /* 0x0000000000007b1d */ /* 0x000fec0000010000 */
[----:B------:R5:W-:Y:S01]  /*1110*/  @!P0 STS [R12], RZ ;  /* 0x000000ff0c008388 */ /* 0x000be20000000800 */
[----:B------:R-:W-:Y:S01]  /*1120*/  NOP ;  /* 0x0000000000007918 */ /* 0x000fe20000000000 */
[----:B------:R-:W-:Y:S05]  /*1130*/  @P3 BRA `(.L_x_37) ;  /* 0x0000000000183947 */ /* 0x000fea0003800000 */
[----:B----4-:R-:W4:Y:S01]  /*1140*/  LDS R4, [UR8+0x8] ;  /* 0x00000808ff047984 */ /* 0x010f220008000800 */
[----:B--2---:R-:W2:Y:S01]  /*1150*/  LDC.64 R8, c[0x0][0x390] ;  /* 0x0000e400ff087b82 */ /* 0x004ea20000000a00 */
[----:B------:R-:W-:Y:S02]  /*1160*/  IMAD.MOV.U32 R5, RZ, RZ, 0x70 ;  /* 0x00000070ff057424 */ /* 0x000fe400078e00ff */
[----:B--2---:R2:W-:Y:S03]  /*1170*/  STS.64 [UR8], R8 ;  /* 0x00000008ff007988 */ /* 0x0045e60008000a08 */
[----:B----4-:R-:W-:-:S05]  /*1180*/  LOP3.LUT R4, R4, 0x10, R5, 0xd8, !PT ;  /* 0x0000001004047812 */ /* 0x010fca00078ed805 */
[----:B------:R2:W-:Y:S02]  /*1190*/  STS [UR8+0x8], R4 ;  /* 0x00000804ff007988 */ /* 0x0005e40008000808 */
.L_x_37:
[----:B----4-:R-:W-:Y:S05]  /*11a0*/  BSYNC.RECONVERGENT B3 ;  /* 0x0000000000037941 */ /* 0x010fea0003800200 */
.L_x_36:
[----:B------:R-:W-:Y:S04]  /*11b0*/  BSSY.RECONVERGENT B4, `(.L_x_38) ;  /* 0x0000011000047945 */ /* 0x000fe80003800200 */
[----:B------:R-:W-:Y:S04]  /*11c0*/  BSSY.RELIABLE B3, `(.L_x_39) ;  /* 0x000000e000037945 */ /* 0x000fe80003800100 */
[----:B------:R-:W-:Y:S05]  /*11d0*/  @P3 BRA `(.L_x_40) ;  /* 0x0000000000243947 */ /* 0x000fea0003800000 */
[----:B--2---:R-:W2:Y:S01]  /*11e0*/  LDS R4, [UR8+0x34] ;  /* 0x00003408ff047984 */ /* 0x004ea20008000800 */
[----:B------:R-:W-:-:S05]  /*11f0*/  IMAD.MOV.U32 R5, RZ, RZ, 0x3f000000 ;  /* 0x3f000000ff057424 */ /* 0x000fca00078e00ff */
[----:B--2---:R-:W-:-:S05]  /*1200*/  LOP3.LUT R4, R4, 0xff000000, R5, 0xb8, !PT ;  /* 0xff00000004047812 */ /* 0x004fca00078eb805 */
[----:B------:R2:W-:Y:S01]  /*1210*/  STS [UR8+0x34], R4 ;  /* 0x00003404ff007988 */ /* 0x0005e20008000808 */
[----:B------:R-:W-:Y:S05]  /*1220*/  @P3 BRA `(.L_x_41) ;  /* 0x00000000001c3947 */ /* 0x000fea0003800000 */
[----:B--2---:R-:W2:Y:S01]  /*1230*/  LDS R4, [UR8+0x38] ;  /* 0x00003808ff047984 */ /* 0x004ea20008000800 */
[----:B------:R-:W-:-:S05]  /*1240*/  IMAD.MOV.U32 R5, RZ, RZ, 0x7f ;  /* 0x0000007fff057424 */ /* 0x000fca00078e00ff */
[----:B--2---:R-:W-:-:S05]  /*1250*/  LOP3.LUT R4, R4, 0xff, R5, 0xb8, !PT ;  /* 0x000000ff04047812 */ /* 0x004fca00078eb805 */
[----:B------:R4:W-:Y:S02]  /*1260*/  STS [UR8+0x38], R4 ;  /* 0x00003804ff007988 */ /* 0x0009e40008000808 */
.L_x_40:
[----:B------:R-:W-:Y:S05]  /*1270*/  @P3 BREAK.RELIABLE B3 ;  /* 0x0000000000033942 */ /* 0x000fea0003800100 */
[----:B------:R-:W-:Y:S05]  /*1280*/  @P3 BRA `(.L_x_42) ;  /* 0x00000000000c3947 */ /* 0x000fea0003800000 */
[----:B------:R2:W-:Y:S02]  /*1290*/  STS [UR8+0x20], R3 ;  /* 0x00002003ff007988 */ /* 0x0005e40008000808 */
.L_x_41:
[----:B------:R-:W-:Y:S05]  /*12a0*/  BSYNC.RELIABLE B3 ;  /* 0x0000000000037941 */ /* 0x000fea0003800100 */
.L_x_39:
[----:B------:R2:W-:Y:S02]  /*12b0*/  @!P3 STS [UR8+0x24], R2 ;  /* 0x00002402ff00b988 */ /* 0x0005e40008000808 */
.L_x_42:
[----:B------:R-:W-:Y:S05]  /*12c0*/  BSYNC.RECONVERGENT B4 ;  /* 0x0000000000047941 */ /* 0x000fea0003800200 */
.L_x_38:
[----:B------:R-:W-:Y:S05]  /*12d0*/  WARPSYNC.ALL ;  /* 0x0000000000007948 */ /* 0x000fea0003800000 */
[----:B------:R-:W-:Y:S01]  /*12e0*/  NOP ;  /* 0x0000000000007918 */ /* 0x000fe20000000000 */
[----:B------:R-:W-:Y:S04]  /*12f0*/  BSSY.RECONVERGENT B4, `(.L_x_43) ;  /* 0x000000e000047945 */ /* 0x000fe80003800200 */
[----:B------:R-:W-:Y:S05]  /*1300*/  @P3 BRA `(.L_x_44) ;  /* 0x0000000000303947 */ /* 0x000fea0003800000 */
[----:B--23--:R-:W2:Y:S01]  /*1310*/  LDS R3, [UR8+0x34] ;  /* 0x00003408ff037984 */ /* 0x00cea20008000800 */
[----:B----4-:R-:W3:Y:S03]  /*1320*/  LDC.64 R4, c[0x0][0x3b8] ;  /* 0x0000ee00ff047b82 */ /* 0x010ee60000000a00 */
        /* <DEDUP_REMOVED lines=10> */
.L_x_44:
[----:B------:R-:W-:Y:S05]  /*13d0*/  BSYNC.RECONVERGENT B4 ;  /* 0x0000000000047941 */ /* 0x000fea0003800200 */
.L_x_43:
[----:B------:R-:W-:Y:S04]  /*13e0*/  BSSY.RECONVERGENT B5, `(.L_x_45) ;  /* 0x000001a000057945 */ /* 0x000fe80003800200 */
[----:B------:R-:W-:Y:S04]  /*13f0*/  BSSY.RELIABLE B4, `(.L_x_46) ;  /* 0x0000015000047945 */ /* 0x000fe80003800100 */
[----:B------:R-:W-:Y:S05]  /*1400*/  @P3 BRA `(.L_x_47) ;  /* 0x0000000000203947 */ /* 0x000fea0003800000 */
[----:B--23--:R-:W2:Y:S02]  /*1410*/  LDS R2, [UR8+0x34] ;  /* 0x00003408ff027984 */ /* 0x00cea40008000800 */
[----:B--2---:R-:W-:-:S05]  /*1420*/  LOP3.LUT R2, R2, 0x38, RZ, 0xb8, !PT ;  /* 0x0000003802027812 */ /* 0x004fca00078eb8ff */
[----:B------:R2:W-:Y:S01]  /*1430*/  STS [UR8+0x34], R2 ;  /* 0x00003402ff007988 */ /* 0x0005e20008000808 */
[----:B------:R-:W-:Y:S05]  /*1440*/  @P3 BRA `(.L_x_48) ;  /* 0x0000000000203947 */ /* 0x000fea0003800000 */
[----:B--2---:R-:W2:Y:S01]  /*1450*/  LDS R2, [UR8+0x8] ;  /* 0x00000808ff027984 */ /* 0x004ea20008000800 */
[----:B------:R-:W-:-:S05]  /*1460*/  IMAD.MOV.U32 R3, RZ, RZ, 0x780 ;  /* 0x00000780ff037424 */ /* 0x000fca00078e00ff */
[----:B--2---:R-:W-:-:S05]  /*1470*/  LOP3.LUT R2, R2, 0x500, R3, 0xd8, !PT ;  /* 0x0000050002027812 */ /* 0x004fca00078ed803 */
[----:B------:R2:W-:Y:S02]  /*1480*/  STS [UR8+0x8], R2 ;  /* 0x00000802ff007988 */ /* 0x0005e40008000808 */
.L_x_47:
[----:B------:R-:W-:Y:S05]  /*1490*/  @P3 BRA `(.L_x_49) ;  /* 0x0000000000283947 */ /* 0x000fea0003800000 */
[----:B--23--:R-:W2:Y:S02]  /*14a0*/  LDS R2, [UR8+0x8] ;  /* 0x00000808ff027984 */ /* 0x00cea40008000800 */
[----:B--2---:R-:W-:-:S05]  /*14b0*/  LOP3.LUT R2, R2, 0x1800, RZ, 0xb8, !PT ;  /* 0x0000180002027812 */ /* 0x004fca00078eb8ff */
[----:B------:R3:W-:Y:S02]  /*14c0*/  STS [UR8+0x8], R2 ;  /* 0x00000802ff007988 */ /* 0x0007e40008000808 */
.L_x_48:
[----:B------:R-:W-:Y:S05]  /*14d0*/  @P3 BREAK.RELIABLE B4 ;  /* 0x0000000000043942 */ /* 0x000fea0003800100 */
[----:B------:R-:W-:Y:S05]  /*14e0*/  @P3 BRA `(.L_x_50) ;  /* 0x0000000000243947 */ /* 0x000fea0003800000 */
[----:B--23--:R-:W2:Y:S01]  /*14f0*/  LDS R2, [UR8+0x8] ;  /* 0x00000808ff027984 */ /* 0x00cea20008000800 */
[----:B------:R-:W-:-:S05]  /*1500*/  IMAD.MOV.U32 R3, RZ, RZ, 0x6000 ;  /* 0x00006000ff037424 */ /* 0x000fca00078e00ff */
[----:B--2---:R-:W-:-:S04]  /*1510*/  LOP3.LUT R2, R2, 0x6000, R3, 0xd8, !PT ;  /* 0x0000600002027812 */ /* 0x004fc800078ed803 */
[----:B------:R-:W-:-:S05]  /*1520*/  LOP3.LUT R2, R2, 0x400000, RZ, 0xb8, !PT ;  /* 0x0040000002027812 */ /* 0x000fca00078eb8ff */
[----:B------:R2:W-:Y:S02]  /*1530*/  STS [UR8+0x8], R2 ;  /* 0x00000802ff007988 */ /* 0x0005e40008000808 */
.L_x_49:
[----:B------:R-:W-:Y:S05]  /*1540*/  BSYNC.RELIABLE B4 ;  /* 0x0000000000047941 */ /* 0x000fea0003800100 */
.L_x_46:
[----:B--23--:R-:W2:Y:S02]  /*1550*/  @!P3 LDS R2, [UR8+0x8] ;  /* 0x00000808ff02b984 */ /* 0x00cea40008000800 */
[----:B--2---:R-:W-:-:S05]  /*1560*/  @!P3 LOP3.LUT R2, R2, 0x8000, RZ, 0xb8, !PT ;  /* 0x000080000202b812 */ /* 0x004fca00078eb8ff */
[----:B------:R2:W-:Y:S02]  /*1570*/  @!P3 STS [UR8+0x8], R2 ;  /* 0x00000802ff00b988 */ /* 0x0005e40008000808 */
.L_x_50:
[----:B------:R-:W-:Y:S05]  /*1580*/  BSYNC.RECONVERGENT B5 ;  /* 0x0000000000057941 */ /* 0x000fea0003800200 */
.L_x_45:
[----:B------:R-:W-:Y:S05]  /*1590*/  WARPSYNC.ALL ;  /* 0x0000000000007948 */ /* 0x000fea0003800000 */
[----:B------:R-:W-:Y:S01]  /*15a0*/  NOP ;  /* 0x0000000000007918 */ /* 0x000fe20000000000 */
[----:B------:R-:W-:-:S04]  /*15b0*/  UIADD3 UR4, UPT, UPT, UR4, 0x100, URZ ;  /* 0x0000010004047890 */ /* 0x000fc8000fffe0ff */
[----:B------:R-:W-:-:S04]  /*15c0*/  UIADD3 UR16, UP0, UPT, UR4, UR16, URZ ;  /* 0x0000001004107290 */ /* 0x000fc8000ff1e0ff */
[----:B------:R-:W-:Y:S01]  /*15d0*/  ULEA.HI.X.SX32 UR17, UR4, UR17, 0x1, UP0 ;  /* 0x0000001104117291 */ /* 0x000fe200080f0eff */
[----:B------:R-:W-:Y:S11]  /*15e0*/  @P0 BRA `(.L_x_51) ;  /* 0x0000000000300947 */ /* 0x000ff60003800000 */
[----:B--23--:R-:W2:Y:S01]  /*15f0*/  S2R R2, SR_LANEID ;  /* 0x0000000000027919 */ /* 0x00cea20000000000 */
[----:B------:R-:W-:Y:S05]  /*1600*/  WARPSYNC.ALL ;  /* 0x0000000000007948 */ /* 0x000fea0003800000 */
[----:B------:R-:W-:Y:S01]  /*1610*/  NOP ;  /* 0x0000000000007918 */ /* 0x000fe20000000000 */
[----:B--2-4-:R-:W-:-:S05]  /*1620*/  IMAD.SHL.U32 R4, R2, 0x4, RZ ;  /* 0x0000000402047824 */ /* 0x014fca00078e00ff */
[----:B------:R-:W2:Y:S01]  /*1630*/  LDS R5, [R4+UR8] ;  /* 0x0000000804057984 */ /* 0x000ea20008000800 */
[----:B------:R-:W-:-:S05]  /*1640*/  IADD3 R2, P1, PT, R4, UR16, RZ ;  /* 0x0000001004027c10 */ /* 0x000fca000ff3e0ff */
[----:B------:R-:W-:-:S05]  /*1650*/  IMAD.X R3, RZ, RZ, UR17, P1 ;  /* 0x00000011ff037e24 */ /* 0x000fca00088e06ff */
[----:B--2---:R2:W3:Y:S01]  /*1660*/  ATOMG.E.EXCH.STRONG.GPU PT, RZ, [R2], R5 ;  /* 0x0000000502ff73a8 */ /* 0x0044e200041ee100 */
[----:B------:R-:W-:-:S04]  /*1670*/  DEPBAR {5,4,3,2,1,0} ;  /* 0x0000003f0000791a */ /* 0x000fc80000000000 */
[----:B------:R-:W4:Y:S02]  /*1680*/  CCTL.E.C.LDCU.IV.DEEP [UR16] ;  /* 0x0000000010007540 */ /* 0x000f240009c08000 */
[----:B----4-:R2:W-:Y:S01]  /*1690*/  UTMACCTL.IV [UR16] ;  /* 0x00000000100079b9 */ /* 0x0105e20008000000 */
[----:B------:R-:W-:Y:S01]  /*16a0*/  NOP ;  /* 0x0000000000007918 */ /* 0x000fe20000000000 */
.L_x_51:
[----:B------:R-:W-:Y:S05]  /*16b0*/  @P0 BRA `(.L_x_52) ;  /* 0x00000000000c0947 */ /* 0x000fea0003800000 */
[----:B------:R0:W-:Y:S01]  /*16c0*/  UTMACMDFLUSH ;  /* 0x00000000000079b7 */ /* 0x0001e20000000000 */
[----:B------:R-:W-:Y:S05]  /*16d0*/  @P0 BRA `(.L_x_52) ;  /* 0x0000000000040947 */ /* 0x000fea0003800000 */
[----:B------:R-:W-:-:S04]  /*16e0*/  DEPBAR.LE SB0, 0x0 ;  /* 0x000080000000791a */ /* 0x000fc80000000000 */
.L_x_52:
[----:B------:R-:W-:Y:S05]  /*16f0*/  WARPSYNC.ALL ;  /* 0x0000000000007948 */ /* 0x000fea0003800000 */
[----:B------:R-:W-:Y:S01]  /*1700*/  NOP ;  /* 0x0000000000007918 */ /* 0x000fe20000000000 */
[----:B---3--:R-:W-:Y:S01]  /*1710*/  BAR.SYNC.DEFER_BLOCKING 0x0 ;  /* 0x0000000000007b1d */ /* 0x008fe20000010000 */
[----:B------:R-:W-:Y:S01]  /*1720*/  ISETP.GE.AND P0, PT, R6, 0x1, PT ;  /* 0x000000010600780c */ /* 0x000fe20003f06270 */
[----:B------:R-:W-:Y:S01]  /*1730*/  USHF.L.U32 UR31, UR31, 0x7, URZ ;  /* 0x000000071f1f7899 */ /* 0x000fe200080006ff */
[----:B--2---:R-:W-:Y:S01]  /*1740*/  SHF.R.U32.HI R2, RZ, 0x5, R0 ;  /* 0x00000005ff027819 */ /* 0x004fe20000011600 */
[----:B------:R-:W-:-:S02]  /*1750*/  USHF.L.U32 UR15, UR15, 0x6, URZ ;  /* 0x000000060f0f7899 */ /* 0x000fc400080006ff */
[----:B------:R-:W-:Y:S01]  /*1760*/  VOTEU.ALL UP0, P3 ;  /* 0x0000000000ff7886 */ /* 0x000fe20001800000 */
[----:B------:R-:W-:Y:S01]  /*1770*/  UMOV UR4, 0x1 ;  /* 0x0000000100047882 */ /* 0x000fe20000000000 */
[----:B------:R-:W-:Y:S01]  /*1780*/  VOTEU.ALL UP1, P3 ;  /* 0x0000000000ff7886 */ /* 0x000fe20001820000 */
[----:B------:R-:W-:Y:S02]  /*1790*/  R2UR UR9, R2 ;  /* 0x00000000020972ca */ /* 0x000fe400000e0000 */
[----:B------:R-:W-:-:S04]  /*17a0*/  @!UP0 UIADD3 UR12, UPT, UPT, -UR4, 0x100000, URZ ;  /* 0x00100000040c8890 */ /* 0x000fc8000fffe1ff */
[----:B------:R-:W-:Y:S02]  /*17b0*/  @!UP0 USHF.L.U32 UR13, UR12, 0xb, URZ ;  /* 0x0000000b0c0d8899 */ /* 0x000fe400080006ff */
[----:B------:R-:W-:Y:S02]  /*17c0*/  @!UP0 USHF.L.U32 UR12, UR12, 0x1, URZ ;  /* 0x000000010c0c8899 */ /* 0x000fe400080006ff */
[----:B------:R-:W-:-:S04]  /*17d0*/  @!UP0 UIADD3 UR4, UPT, UPT, -UR4, 0x100000, URZ ;  /* 0x0010000004048890 */ /* 0x000fc8000fffe1ff */
[----:B------:R-:W-:Y:S02]  /*17e0*/  @!UP0 USHF.L.U32 UR5, UR4, 0xb, URZ ;  /* 0x0000000b04058899 */ /* 0x000fe400080006ff */
[----:B------:R-:W-:Y:S01]  /*17f0*/  @!UP0 USHF.L.U32 UR4, UR4, 0x1, URZ ;  /* 0x0000000104048899 */ /* 0x000fe200080006ff */
[----:B------:R-:W-:Y:S01]  /*1800*/  VOTEU.ALL UP0, P3 ;  /* 0x0000000000ff7886 */ /* 0x000fe20001800000 */
[----:B------:R-:W2:Y:S04]  /*1810*/  FENCE.VIEW.ASYNC.S ;  /* 0x00000000000073c6 */ /* 0x000ea80000000000 */
[----:B--2---:R2:W3:Y:S06]  /*1820*/  @!UP0 SYNCS.EXCH.64 URZ, [UR8+0xc000], UR12 ;  /* 0x00c0000c08ff85b2 */ /* 0x0044ec0008000100 */
[----:B------:R2:W4:Y:S01]  /*1830*/  @!UP1 SYNCS.EXCH.64 URZ, [UR8+0xc010], UR4 ;  /* 0x00c0100408ff95b2 */ /* 0x0005220008000100 */
[----:B------:R-:W-:Y:S05]  /*1840*/  @!P0 BRA `(.L_x_53) ;  /* 0x0000000800948947 */ /* 0x000fea0003800000 */
[----:B---34-:R-:W-:Y:S01]  /*1850*/  BAR.SYNC.DEFER_BLOCKING 0x0 ;  /* 0x0000000000007b1d */ /* 0x018fe20000010000 */
[----:B------:R-:W-:Y:S01]  /*1860*/  @!P3 IMAD.MOV.U32 R2, RZ, RZ, 0xc000 ;  /* 0x0000c000ff02b424 */ /* 0x000fe200078e00ff */
[----:B------:R-:W-:Y:S01]  /*1870*/  ELECT P1, URZ, PT ;  /* 0x0000000000ff782f */ /* 0x000fe20003820000 */
[----:B--2---:R-:W-:-:S03]  /*1880*/  ULOP3.LUT UR5, UR9, 0x1, URZ, 0xc0, !UPT ;  /* 0x0000000109057892 */ /* 0x004fc6000f8ec0ff */
[C---:B------:R-:W-:Y:S02]  /*1890*/  ISETP.LT.U32.AND P1, PT, R36.reuse, 0x40, P1 ;  /* 0x000000402400780c */ /* 0x040fe40000f21070 */
[----:B------:R-:W-:Y:S01]  /*18a0*/  ELECT P0, URZ, PT ;  /* 0x0000000000ff782f */ /* 0x000fe20003800000 */
[----:B------:R-:W-:Y:S02]  /*18b0*/  ULEA UR24, UR5, UR8, 0xe ;  /* 0x0000000805187291 */ /* 0x000fe4000f8e70ff */
[----:B------:R-:W-:Y:S01]  /*18c0*/  USHF.L.U32 UR26, UR5, 0x6, URZ ;  /* 0x00000006051a7899 */ /* 0x000fe200080006ff */
[----:B------:R-:W-:Y:S01]  /*18d0*/  ISETP.LT.U32.AND P0, PT, R36, 0x40, P0 ;  /* 0x000000402400780c */ /* 0x000fe20000701070 */
[----:B------:R-:W-:Y:S01]  /*18e0*/  UMOV UR27, UR31 ;  /* 0x0000001f001b7c82 */ /* 0x000fe20008000000 */
[----:B------:R-:W-:Y:S02]  /*18f0*/  UIMAD UR5, UR5, -0x2000, UR24 ;  /* 0xffffe000050578a4 */ /* 0x000fe4000f8e0218 */
[----:B------:R-:W-:-:S02]  /*1900*/  UIADD3 UR4, UPT, UPT, UR8, 0x8000, URZ ;  /* 0x0000800008047890 */ /* 0x000fc4000fffe0ff */
[----:B------:R-:W-:Y:S01]  /*1910*/  UMOV UR14, UR26 ;  /* 0x0000001a000e7c82 */ /* 0x000fe20008000000 */
[----:B------:R-:W-:Y:S01]  /*1920*/  VOTEU.ANY UP0, P1 ;  /* 0x0000000000ff7886 */ /* 0x000fe20000800100 */
[----:B------:R-:W-:Y:S02]  /*1930*/  USHF.R.U32.HI UR18, URZ, 0x4, UR8 ;  /* 0x00000004ff127899 */ /* 0x000fe40008011608 */
[----:B------:R-:W-:Y:S01]  /*1940*/  USHF.R.U32.HI UR4, URZ, 0x4, UR4 ;  /* 0x00000004ff047899 */ /* 0x000fe20008011604 */
[----:B------:R2:W-:Y:S01]  /*1950*/  @!P3 SYNCS.ARRIVE.TRANS64 RZ, [UR8+0xc000], R2 ;  /* 0x00c00002ffffb9a7 */ /* 0x0005e20008000008 */
[----:B------:R3:W-:Y:S06]  /*1960*/  MEMBAR.ALL.CTA ;  /* 0x0000000000007992 */ /* 0x0007ec0000008000 */
[----:B---3--:R-:W3:Y:S01]  /*1970*/  FENCE.VIEW.ASYNC.S ;  /* 0x00000000000073c6 */ /* 0x008ee20000000000 */
[----:B------:R-:W-:Y:S01]  /*1980*/  @UP0 UIADD3 UR25, UPT, UPT, UR8, 0xc000, URZ ;  /* 0x0000c00008190890 */ /* 0x000fe2000fffe0ff */
[----:B---3--:R-:W-:Y:S01]  /*1990*/  VOTEU.ANY UP0, P1 ;  /* 0x0000000000ff7886 */ /* 0x008fe20000800100 */
[----:B------:R-:W-:Y:S01]  /*19a0*/  VOTEU.ANY UP1, P0 ;  /* 0x0000000000ff7886 */ /* 0x000fe20000020100 */
[----:B------:R-:W-:-:S02]  /*19b0*/  USGXT.U32 UR18, UR18, 0xe ;  /* 0x0000000e1212789a */ /* 0x000fc40008000000 */
[----:B------:R-:W-:Y:S02]  /*19c0*/  USGXT.U32 UR22, UR4, 0xe ;  /* 0x0000000e0416789a */ /* 0x000fe40008000000 */
[----:B------:R-:W-:Y:S02]  /*19d0*/  @UP1 UIADD3 UR12, UPT, UPT, UR5, 0x8000, URZ ;  /* 0x00008000050c1890 */ /* 0x000fe4000fffe0ff */
[----:B------:R-:W-:Y:S01]  /*19e0*/  @UP1 UIADD3 UR13, UPT, UPT, UR8, 0xc000, URZ ;  /* 0x0000c000080d1890 */ /* 0x000fe2000fffe0ff */
[----:B------:R-:W-:Y:S01]  /*19f0*/  VOTEU.ANY UP1, P0 ;  /* 0x0000000000ff7886 */ /* 0x000fe20000020100 */
[----:B------:R-:W-:Y:S01]  /*1a00*/  UMOV UR4, URZ ;  /* 0x000000ff00047c82 */ /* 0x000fe20008000000 */
[----:B------:R-:W-:Y:S01]  /*1a10*/  UMOV UR19, 0x40004040 ;  /* 0x4000404000137882 */ /* 0x000fe20000000000 */
[----:B------:R-:W-:Y:S01]  /*1a20*/  UMOV UR23, 0x40004040 ;  /* 0x4000404000177882 */ /* 0x000fe20000000000 */
[----:B------:R-:W-:Y:S06]  /*1a30*/  BAR.SYNC.DEFER_BLOCKING 0x0 ;  /* 0x0000000000007b1d */ /* 0x000fec0000010000 */
[----:B------:R3:W-:Y:S01]  /*1a40*/  @UP0 UTMALDG.2D [UR24], [UR10] ;  /* 0x000000180a0005b4 */ /* 0x0007e20008008000 */
[----:B------:R-:W-:-:S04]  /*1a50*/  UIADD3 UR20, UP0, UPT, UR18, 0x2, URZ ;  /* 0x0000000212147890 */ /* 0x000fc8000ff1e0ff */
[----:B------:R-:W-:Y:S01]  /*1a60*/  UIADD3.X UR21, UPT, UPT, UR4, 0x40004040, URZ, UP0, !UPT ;  /* 0x4000404004157890 */ /* 0x000fe200087fe4ff */
[----:B------:R-:W-:Y:S03]  /*1a70*/  BAR.SYNC.DEFER_BLOCKING 0x0 ;  /* 0x0000000000007b1d */ /* 0x000fe60000010000 */
[----:B------:R-:W-:Y:S02]  /*1a80*/  UIADD3.64 UR34, UPT, UPT, UR20, 0x4, URZ ;  /* 0x0000000414227897 */ /* 0x000fe4000fffe0ff */
[----:B------:R-:W-:Y:S02]  /*1a90*/  UIADD3.64 UR36, UPT, UPT, UR20, 0x3fe, URZ ;  /* 0x000003fe14247897 */ /* 0x000fe4000fffe0ff */
[----:B------:R-:W-:Y:S02]  /*1aa0*/  UIADD3.64 UR38, UPT, UPT, UR20, 0x400, URZ ;  /* 0x0000040014267897 */ /* 0x000fe4000fffe0ff */
[----:B------:R-:W-:-:S02]  /*1ab0*/  UIADD3.64 UR40, UPT, UPT, UR20, 0x402, URZ ;  /* 0x0000040214287897 */ /* 0x000fc4000fffe0ff */
[----:B------:R-:W-:Y:S02]  /*1ac0*/  UIADD3.64 UR42, UPT, UPT, UR20, 0x404, URZ ;  /* 0x00000404142a7897 */ /* 0x000fe4000fffe0ff */
[----:B---3--:R-:W-:Y:S02]  /*1ad0*/  UIADD3 UR24, UP0, UPT, UR22, 0x2, URZ ;  /* 0x0000000216187890 */ /* 0x008fe4000ff1e0ff */
[----:B------:R-:W-:Y:S02]  /*1ae0*/  UIADD3.64 UR26, UPT, UPT, UR20, 0x2, URZ ;  /* 0x00000002141a7897 */ /* 0x000fe4000fffe0ff */
[----:B------:R-:W-:Y:S02]  /*1af0*/  UIADD3.X UR25, UPT, UPT, UR4, 0x40004040, URZ, UP0, !UPT ;  /* 0x4000404004197890 */ /* 0x000fe400087fe4ff */
[----:B------:R-:W-:Y:S02]  /*1b00*/  UISETP.NE.U32.AND UP0, UPT, UR9, URZ, UPT ;  /* 0x000000ff0900728c */ /* 0x000fe4000bf05070 */
[----:B------:R-:W-:-:S02]  /*1b10*/  UIADD3.64 UR44, UPT, UPT, UR24, 0x2, URZ ;  /* 0x00000002182c7897 */ /* 0x000fc4000fffe0ff */
[----:B------:R-:W-:Y:S02]  /*1b20*/  UIADD3.64 UR46, UPT, UPT, UR24, 0x4, URZ ;  /* 0x00000004182e7897 */ /* 0x000fe4000fffe0ff */
[----:B------:R-:W-:Y:S01]  /*1b30*/  UIADD3.64 UR48, UPT, UPT, UR24, 0x1fe, URZ ;  /* 0x000001fe18307897 */ /* 0x000fe2000fffe0ff */
[----:B------:R2:W-:Y:S01]  /*1b40*/  @UP1 UTMALDG.2D [UR12], [UR6] ;  /* 0x0000000c060015b4 */ /* 0x0005e20008008000 */
[----:B------:R-:W-:Y:S02]  /*1b50*/  UIADD3.64 UR50, UPT, UPT, UR24, 0x200, URZ ;  /* 0x0000020018327897 */ /* 0x000fe4000fffe0ff */
[----:B------:R-:W-:Y:S02]  /*1b60*/  UIADD3.64 UR52, UPT, UPT, UR24, 0x202, URZ ;  /* 0x0000020218347897 */ /* 0x000fe4000fffe0ff */
[----:B------:R-:W-:Y:S01]  /*1b70*/  UIADD3.64 UR54, UPT, UPT, UR24, 0x204, URZ ;  /* 0x0000020418367897 */ /* 0x000fe2000fffe0ff */
[----:B------:R-:W-:Y:S06]  /*1b80*/  BAR.SYNC.DEFER_BLOCKING 0x0 ;  /* 0x0000000000007b1d */ /* 0x000fec0000010000 */
[----:B------:R-:W3:Y:S02]  /*1b90*/  SYNCS.PHASECHK.TRANS64.TRYWAIT P0, [UR8+0xc000], RZ ;  /* 0x00c000ffff0075a7 */ /* 0x000ee40008001108 */
[----:B--23--:R-:W-:Y:S05]  /*1ba0*/  @!P0 BRA `(.L_x_54) ;  /* 0x0000000c00488947 */ /* 0x00cfea0003800000 */
.L_x_66:
[----:B------:R-:W-:Y:S05]  /*1bb0*/  BRA.U UP0, `(.L_x_55) ;  /* 0x0000000100647547 */ /* 0x000fea000b800000 */
[----:B------:R-:W-:Y:S01]  /*1bc0*/  UMOV UR4, 0x0 ;  /* 0x0000000000047882 */ /* 0x000fe20000000000 */
[----:B------:R-:W-:Y:S01]  /*1bd0*/  UMOV UR5, 0x8100490 ;  /* 0x0810049000057882 */ /* 0x000fe20000000000 */
[----:B------:R-:W-:Y:S01]  /*1be0*/  UMOV UR12, 0x0 ;  /* 0x00000000000c7882 */ /* 0x000fe20000000000 */
[----:B------:R-:W-:Y:S01]  /*1bf0*/  UMOV UR13, 0x8100490 ;  /* 0x08100490000d7882 */ /* 0x000fe20000000000 */
[----:B------:R-:W-:Y:S01]  /*1c00*/  UMOV UR28, 0x0 ;  /* 0x00000000001c7882 */ /* 0x000fe20000000000 */
[----:B------:R-:W-:Y:S01]  /*1c10*/  UMOV UR29, 0x8100490 ;  /* 0x08100490001d7882 */ /* 0x000fe20000000000 */
[----:B------:R2:W-:Y:S01]  /*1c20*/  UTCHMMA gdesc[UR18], gdesc[UR22], tmem[UR32], tmem[UR4], idesc[UR5], !UPT ;  /* 0x00ff0416120075ea */ /* 0x0005e2000f800020 */
[----:B------:R-:W-:Y:S01]  /*1c30*/  UMOV UR56, 0x0 ;  /* 0x0000000000387882 */ /* 0x000fe20000000000 */
[----:B------:R-:W-:Y:S01]  /*1c40*/  UMOV UR57, 0x8100490 ;  /* 0x0810049000397882 */ /* 0x000fe20000000000 */
[----:B------:R2:W-:Y:S01]  /*1c50*/  UTCHMMA gdesc[UR20], gdesc[UR24], tmem[UR32], tmem[UR12], idesc[UR13], UPT ;  /* 0x00ff0c18140075ea */ /* 0x0005e2000b800020 */
        /* <DEDUP_REMOVED lines=12> */
[----:B------:R2:W-:Y:S01]  /*1d20*/  UTCHMMA gdesc[UR40], gdesc[UR52], tmem[UR32], tmem[UR62], idesc[UR63], UPT ;  /* 0x00ff3e34280075ea */ /* 0x0005e2000b800020 */
[----:B------:R2:W-:Y:S01]  /*1d30*/  UTCHMMA gdesc[UR42], gdesc[UR54], tmem[UR32], tmem[UR64], idesc[UR65], UPT ;  /* 0x00ff40362a0075ea */ /* 0x0005e2000b800020 */
[----:B------:R-:W-:Y:S01]  /*1d40*/  NOP ;  /* 0x0000000000007918 */ /* 0x000fe20000000000 */
.L_x_55:
[----:B------:R-:W-:Y:S01]  /*1d50*/  ELECT P0, URZ, PT ;  /* 0x0000000000ff782f */ /* 0x000fe20003800000 */
[----:B--2---:R-:W-:-:S03]  /*1d60*/  UIADD3 UR4, UPT, UPT, UR8, 0xc010, URZ ;  /* 0x0000c01008047890 */ /* 0x004fc6000fffe0ff */
[----:B------:R-:W-:Y:S01]  /*1d70*/  ISETP.LT.U32.AND P0, PT, R36, 0x20, P0 ;  /* 0x000000202400780c */ /* 0x000fe20000701070 */
[----:B------:R-:W-:-:S12]  /*1d80*/  UMOV UR5, URZ ;  /* 0x000000ff00057c82 */ /* 0x000fd80008000000 */
[----:B------:R-:W-:Y:S01]  /*1d90*/  VOTEU.ANY UP0, P0 ;  /* 0x0000000000ff7886 */ /* 0x000fe20000000100 */
[----:B------:R-:W-:Y:S01]  /*1da0*/  VOTEU.ANY UP1, P0 ;  /* 0x0000000000ff7886 */ /* 0x000fe20000020100 */
[----:B------:R-:W-:-:S03]  /*1db0*/  ISETP.GE.U32.AND P0, PT, R6, 0x81, PT ;  /* 0x000000810600780c */ /* 0x000fc60003f06070 */
[----:B------:R-:W-:Y:S02]  /*1dc0*/  @UP0 UMOV UR12, UR4 ;  /* 0x00000004000c0c82 */ /* 0x000fe40008000000 */
[----:B------:R2:W-:Y:S01]  /*1dd0*/  @UP1 UTCBAR [UR12], URZ ;  /* 0x000000ff0c0013e9 */ /* 0x0005e200080000ff */
[----:B------:R-:W-:Y:S06]  /*1de0*/  BAR.SYNC.DEFER_BLOCKING 0x0 ;  /* 0x0000000000007b1d */ /* 0x000fec0000010000 */
[----:B------:R-:W3:Y:S02]  /*1df0*/  SYNCS.PHASECHK.TRANS64.TRYWAIT P1, [UR8+0xc010], RZ ;  /* 0x00c010ffff0075a7 */ /* 0x000ee40008021108 */
[----:B--23--:R-:W-:Y:S05]  /*1e00*/  @!P1 BRA `(.L_x_56) ;  /* 0x0000000800bc9947 */ /* 0x00cfea0003800000 */
.L_x_67:
[----:B------:R-:W-:Y:S05]  /*1e10*/  @!P0 BRA `(.L_x_53) ;  /* 0x0000000400208947 */ /* 0x000fea0003800000 */
[----:B------:R-:W-:Y:S01]  /*1e20*/  IMAD.MOV.U32 R2, RZ, RZ, 0x1 ;  /* 0x00000001ff027424 */ /* 0x000fe200078e00ff */
[----:B------:R-:W2:Y:S01]  /*1e30*/  LDCU UR68, c[0x0][0x3a0] ;  /* 0x00007400ff4477ac */ /* 0x000ea20008000800 */
[----:B------:R-:W-:-:S05]  /*1e40*/  UMOV UR33, 0x80 ;  /* 0x0000008000217882 */ /* 0x000fca0000000000 */
.L_x_60:
[----:B------:R-:W-:Y:S01]  /*1e50*/  BAR.SYNC.DEFER_BLOCKING 0x0 ;  /* 0x0000000000007b1d */ /* 0x000fe20000010000 */
[----:B------:R-:W-:Y:S01]  /*1e60*/  @!P3 IMAD.MOV.U32 R3, RZ, RZ, 0xc000 ;  /* 0x0000c000ff03b424 */ /* 0x000fe200078e00ff */
[----:B------:R-:W-:Y:S01]  /*1e70*/  ELECT P1, URZ, PT ;  /* 0x0000000000ff782f */ /* 0x000fe20003820000 */
[----:B------:R-:W-:-:S03]  /*1e80*/  ULOP3.LUT UR12, UR9, 0x1, URZ, 0xc0, !UPT ;  /* 0x00000001090c7892 */ /* 0x000fc6000f8ec0ff */
[C---:B------:R-:W-:Y:S02]  /*1e90*/  ISETP.LT.U32.AND P1, PT, R36.reuse, 0x40, P1 ;  /* 0x000000402400780c */ /* 0x040fe40000f21070 */
[----:B------:R-:W-:Y:S01]  /*1ea0*/  ELECT P0, URZ, PT ;  /* 0x0000000000ff782f */ /* 0x000fe20003800000 */
[----:B------:R-:W-:Y:S02]  /*1eb0*/  ULEA UR28, UR12, UR8, 0xe ;  /* 0x000000080c1c7291 */ /* 0x000fe4000f8e70ff */
[----:B------:R-:W-:Y:S01]  /*1ec0*/  ULEA UR30, UR12, UR33, 0x6 ;  /* 0x000000210c1e7291 */ /* 0x000fe2000f8e30ff */
[----:B------:R-:W-:Y:S01]  /*1ed0*/  ISETP.LT.U32.AND P0, PT, R36, 0x40, P0 ;  /* 0x000000402400780c */ /* 0x000fe20000701070 */
[----:B------:R-:W-:-:S05]  /*1ee0*/  UIMAD UR12, UR12, -0x2000, UR28 ;  /* 0xffffe0000c0c78a4 */ /* 0x000fca000f8e021c */
[----:B------:R-:W-:Y:S01]  /*1ef0*/  UMOV UR14, UR30 ;  /* 0x0000001e000e7c82 */ /* 0x000fe20008000000 */
[----:B------:R-:W-:Y:S01]  /*1f00*/  VOTEU.ANY UP0, P1 ;  /* 0x0000000000ff7886 */ /* 0x000fe20000800100 */
[----:B------:R3:W-:Y:S01]  /*1f10*/  @!P3 SYNCS.ARRIVE.TRANS64 RZ, [UR8+0xc000], R3 ;  /* 0x00c00003ffffb9a7 */ /* 0x0007e20008000008 */
[----:B------:R4:W-:Y:S06]  /*1f20*/  MEMBAR.ALL.CTA ;  /* 0x0000000000007992 */ /* 0x0009ec0000008000 */
[----:B----4-:R-:W4:Y:S01]  /*1f30*/  FENCE.VIEW.ASYNC.S ;  /* 0x00000000000073c6 */ /* 0x010f220000000000 */
[----:B------:R-:W-:Y:S01]  /*1f40*/  @UP0 UIADD3 UR29, UPT, UPT, UR8, 0xc000, URZ ;  /* 0x0000c000081d0890 */ /* 0x000fe2000fffe0ff */
[----:B----4-:R-:W-:Y:S01]  /*1f50*/  VOTEU.ANY UP0, P1 ;  /* 0x0000000000ff7886 */ /* 0x010fe20000800100 */
[----:B------:R-:W-:Y:S01]  /*1f60*/  VOTEU.ANY UP1, P0 ;  /* 0x0000000000ff7886 */ /* 0x000fe20000020100 */
[----:B---3--:R-:W-:-:S04]  /*1f70*/  IMAD.U32 R3, R2, -0x80000000, RZ ;  /* 0x8000000002037824 */ /* 0x008fc800078e00ff */
[----:B------:R-:W-:Y:S02]  /*1f80*/  @UP1 UIADD3 UR12, UPT, UPT, UR12, 0x8000, URZ ;  /* 0x000080000c0c1890 */ /* 0x000fe4000fffe0ff */
[----:B------:R-:W-:Y:S01]  /*1f90*/  @UP1 UIADD3 UR13, UPT, UPT, UR8, 0xc000, URZ ;  /* 0x0000c000080d1890 */ /* 0x000fe2000fffe0ff */
[----:B------:R-:W-:Y:S01]  /*1fa0*/  VOTEU.ANY UP1, P0 ;  /* 0x0000000000ff7886 */ /* 0x000fe20000020100 */
[----:B------:R-:W-:Y:S06]  /*1fb0*/  BAR.SYNC.DEFER_BLOCKING 0x0 ;  /* 0x0000000000007b1d */ /* 0x000fec0000010000 */
[----:B------:R3:W-:Y:S01]  /*1fc0*/  @UP0 UTMALDG.2D [UR28], [UR10] ;  /* 0x0000001c0a0005b4 */ /* 0x0007e20008008000 */
[----:B------:R-:W-:Y:S01]  /*1fd0*/  UISETP.NE.U32.AND UP0, UPT, UR9, URZ, UPT ;  /* 0x000000ff0900728c */ /* 0x000fe2000bf05070 */
[----:B------:R-:W-:Y:S06]  /*1fe0*/  BAR.SYNC.DEFER_BLOCKING 0x0 ;  /* 0x0000000000007b1d */ /* 0x000fec0000010000 */
[----:B------:R3:W-:Y:S02]  /*1ff0*/  @UP1 UTMALDG.2D [UR12], [UR6] ;  /* 0x0000000c060015b4 */ /* 0x0007e40008008000 */
[----:B------:R-:W-:Y:S06]  /*2000*/  BAR.SYNC.DEFER_BLOCKING 0x0 ;  /* 0x0000000000007b1d */ /* 0x000fec0000010000 */
[----:B------:R-:W4:Y:S02]  /*2010*/  SYNCS.PHASECHK.TRANS64.TRYWAIT P0, [UR8+0xc000], R3 ;  /* 0x00c00003ff0075a7 */ /* 0x000f240008001108 */
[----:B---34-:R-:W-:Y:S05]  /*2020*/  @!P0 BRA `(.L_x_57) ;  /* 0x0000000800408947 */ /* 0x018fea0003800000 */
.L_x_68:
[----:B------:R-:W-:Y:S05]  /*2030*/  BRA.U UP0, `(.L_x_58) ;  /* 0x0000000100647547 */ /* 0x000fea000b800000 */
[----:B------:R-:W-:Y:S01]  /*2040*/  UMOV UR12, 0x0 ;  /* 0x00000000000c7882 */ /* 0x000fe20000000000 */
[----:B------:R-:W-:Y:S01]  /*2050*/  UMOV UR13, 0x8100490 ;  /* 0x08100490000d7882 */ /* 0x000fe20000000000 */
[----:B------:R-:W-:Y:S01]  /*2060*/  UMOV UR28, 0x0 ;  /* 0x00000000001c7882 */ /* 0x000fe20000000000 */
[----:B------:R-:W-:Y:S01]  /*2070*/  UMOV UR29, 0x8100490 ;  /* 0x08100490001d7882 */ /* 0x000fe20000000000 */
        /* <DEDUP_REMOVED lines=21> */
.L_x_58:
[----:B------:R-:W-:-:S04]  /*21d0*/  ELECT P0, URZ, PT ;  /* 0x0000000000ff782f */ /* 0x000fc80003800000 */
[----:B------:R-:W-:-:S13]  /*21e0*/  ISETP.LT.U32.AND P0, PT, R36, 0x20, P0 ;  /* 0x000000202400780c */ /* 0x000fda0000701070 */
[----:B------:R-:W-:Y:S01]  /*21f0*/  VOTEU.ANY UP0, P0 ;  /* 0x0000000000ff7886 */ /* 0x000fe20000000100 */
[----:B------:R-:W-:-:S04]  /*2200*/  VOTEU.ANY UP1, P0 ;  /* 0x0000000000ff7886 */ /* 0x000fc80000020100 */
[----:B---3--:R-:W-:Y:S02]  /*2210*/  @UP0 UMOV UR12, UR4 ;  /* 0x00000004000c0c82 */ /* 0x008fe40008000000 */
[----:B------:R3:W-:Y:S01]  /*2220*/  @UP1 UTCBAR [UR12], URZ ;  /* 0x000000ff0c0013e9 */ /* 0x0007e200080000ff */
[----:B------:R-:W-:Y:S06]  /*2230*/  BAR.SYNC.DEFER_BLOCKING 0x0 ;  /* 0x0000000000007b1d */ /* 0x000fec0000010000 */
[----:B------:R-:W4:Y:S02]  /*2240*/  SYNCS.PHASECHK.TRANS64.TRYWAIT P0, [UR8+0xc010], R3 ;  /* 0x00c01003ff0075a7 */ /* 0x000f240008001108 */
[----:B---34-:R-:W-:Y:S05]  /*2250*/  @!P0 BRA `(.L_x_59) ;  /* 0x0000000400c08947 */ /* 0x018fea0003800000 */
.L_x_69:
[----:B------:R-:W-:Y:S01]  /*2260*/  UIADD3 UR33, UPT, UPT, UR33, 0x80, URZ ;  /* 0x0000008021217890 */ /* 0x000fe2000fffe0ff */
[----:B------:R-:W-:-:S03]  /*2270*/  LOP3.LUT R2, R2, 0x1, RZ, 0x3c, !PT ;  /* 0x0000000102027812 */ /* 0x000fc600078e3cff */
[----:B--2---:R-:W-:-:S09]  /*2280*/  UISETP.GE.AND UP0, UPT, UR33, UR68, UPT ;  /* 0x000000442100728c */ /* 0x004fd2000bf06270 */
[----:B------:R-:W-:Y:S05]  /*2290*/  BRA.U !UP0, `(.L_x_60) ;  /* 0xfffffff908ec7547 */ /* 0x000fea000b83ffff */
.L_x_53:
[----:B---34-:R-:W-:Y:S06]  /*22a0*/  BAR.SYNC.DEFER_BLOCKING 0x0 ;  /* 0x0000000000007b1d */ /* 0x018fec0000010000 */
[----:B------:R-:W-:Y:S04]  /*22b0*/  BSSY.RECONVERGENT B5, `(.L_x_61) ;  /* 0x0000004000057945 */ /* 0x000fe80003800200 */
[----:B------:R-:W-:Y:S05]  /*22c0*/  @P3 BRA `(.L_x_62) ;  /* 0x0000000000083947 */ /* 0x000fea0003800000 */
[----:B------:R-:W3:Y:S02]  /*22d0*/  SYNCS.CCTL.IV [UR8+0xc000] ;  /* 0x00c00000ff0079b1 */ /* 0x000ee40008000008 */
[----:B---3--:R-:W3:Y:S02]  /*22e0*/  SYNCS.CCTL.IV [UR8+0xc010] ;  /* 0x00c01000ff0079b1 */ /* 0x008ee40008000008 */
.L_x_62:
[----:B--2---:R-:W-:Y:S05]  /*22f0*/  BSYNC.RECONVERGENT B5 ;  /* 0x0000000000057941 */ /* 0x004fea0003800200 */
.L_x_61:
[----:B------:R-:W-:Y:S01]  /*2300*/  USHF.L.U32 UR4, UR9, 0x15, URZ ;  /* 0x0000001509047899 */ /* 0x000fe200080006ff */
[C---:B------:R-:W-:Y:S01]  /*2310*/  IMAD.SHL.U32 R2, R0.reuse, 0x10, RZ ;  /* 0x0000001000027824 */ /* 0x040fe200078e00ff */
[----:B------:R-:W-:Y:S01]  /*2320*/  USHF.L.U32 UR9, UR9, 0x3, URZ ;  /* 0x0000000309097899 */ /* 0x000fe200080006ff */
[----:B------:R-:W-:Y:S01]  /*2330*/  SHF.R.U32.HI R3, RZ, 0x1, R0 ;  /* 0x00000001ff037819 */ /* 0x000fe20000011600 */
[----:B------:R-:W-:Y:S01]  /*2340*/  ULOP3.LUT UR4, UR4, 0x600000, URZ, 0xc0, !UPT ;  /* 0x0060000004047892 */ /* 0x000fe2000f8ec0ff */
[----:B------:R-:W-:Y:S01]  /*2350*/  IMAD.SHL.U32 R0, R0, 0x80, RZ ;  /* 0x0000008000007824 */ /* 0x000fe200078e00ff */
[----:B------:R-:W-:Y:S01]  /*2360*/  ULOP3.LUT UR9, UR9, 0x20, URZ, 0xc0, !UPT ;  /* 0x0000002009097892 */ /* 0x000fe2000f8ec0ff */
[----:B------:R-:W-:Y:S02]  /*2370*/  LOP3.LUT R2, R2, 0x70, RZ, 0xc0, !PT ;  /* 0x0000007002027812 */ /* 0x000fe400078ec0ff */
[----:B------:R-:W-:Y:S01]  /*2380*/  ELECT P0, URZ, PT ;  /* 0x0000000000ff782f */ /* 0x000fe20003800000 */
[----:B------:R-:W-:Y:S01]  /*2390*/  UIADD3 UR4, UPT, UPT, UR9, UR4, UR32 ;  /* 0x0000000409047290 */ /* 0x000fe2000fffe020 */
[----:B------:R-:W-:Y:S01]  /*23a0*/  LOP3.LUT R3, R2, 0x40, R3, 0x78, !PT ;  /* 0x0000004002037812 */ /* 0x000fe200078e7803 */
[----:B------:R-:W-:Y:S01]  /*23b0*/  UMOV UR10, UR31 ;  /* 0x0000001f000a7c82 */ /* 0x000fe20008000000 */
[----:B------:R-:W-:Y:S01]  /*23c0*/  ISETP.LT.U32.AND P0, PT, R36, 0x20, P0 ;  /* 0x000000202400780c */ /* 0x000fe20000701070 */
[----:B------:R-:W-:Y:S01]  /*23d0*/  UMOV UR9, UR15 ;  /* 0x0000000f00097c82 */ /* 0x000fe20008000000 */
[----:B------:R-:W-:-:S04]  /*23e0*/  LOP3.LUT R0, R3, 0x3f80, R0, 0xf8, !PT ;  /* 0x00003f8003007812 */ /* 0x000fc800078ef800 */
[----:B-----5:R-:W2:Y:S01]  /*23f0*/  LDTM.x32 R4, tmem[UR4] ;  /* 0x00000004000479ee */ /* 0x020ea200082c0000 */
[C---:B------:R-:W-:Y:S01]  /*2400*/  LOP3.LUT R2, R0.reuse, 0x10, RZ, 0x3c, !PT ;  /* 0x0000001000027812 */ /* 0x040fe200078e3cff */
[----:B------:R-:W-:Y:S01]  /*2410*/  NOP ;  /* 0x0000000000007918 */ /* 0x000fe20000000000 */
[----:B------:R-:W-:-:S04]  /*2420*/  LOP3.LUT R3, R0, 0x20, RZ, 0x3c, !PT ;  /* 0x0000002000037812 */ /* 0x000fc800078e3cff */
[----:B--2---:R-:W-:Y:S01]  /*2430*/  VOTEU.ANY UP1, P0 ;  /* 0x0000000000ff7886 */ /* 0x004fe20000020100 */
[----:B------:R-:W-:Y:S01]  /*2440*/  VOTEU.ANY UP0, P0 ;  /* 0x0000000000ff7886 */ /* 0x000fe20000000100 */
[----:B------:R-:W-:Y:S02]  /*2450*/  F2FP.BF16.F32.PACK_AB R4, R5, R4 ;  /* 0x000000040504723e */ /* 0x000fe400000010ff */
[----:B------:R-:W-:Y:S02]  /*2460*/  F2FP.BF16.F32.PACK_AB R5, R7, R6 ;  /* 0x000000060705723e */ /* 0x000fe400000010ff */
[----:B------:R-:W-:Y:S02]  /*2470*/  F2FP.BF16.F32.PACK_AB R12, R13, R12 ;  /* 0x0000000c0d0c723e */ /* 0x000fe400000010ff */
[----:B------:R-:W-:Y:S02]  /*2480*/  F2FP.BF16.F32.PACK_AB R6, R9, R8 ;  /* 0x000000080906723e */ /* 0x000fe400000010ff */
[----:B------:R-:W-:-:S02]  /*2490*/  F2FP.BF16.F32.PACK_AB R7, R11, R10 ;  /* 0x0000000a0b07723e */ /* 0x000fc400000010ff */
[----:B------:R-:W-:Y:S02]  /*24a0*/  F2FP.BF16.F32.PACK_AB R13, R15, R14 ;  /* 0x0000000e0f0d723e */ /* 0x000fe400000010ff */
[----:B------:R-:W-:Y:S01]  /*24b0*/  F2FP.BF16.F32.PACK_AB R20, R21, R20 ;  /* 0x000000141514723e */ /* 0x000fe200000010ff */
[----:B---3--:R2:W-:Y:S01]  /*24c0*/  STS.128 [R0+UR8], R4 ;  /* 0x0000000400007988 */ /* 0x0085e20008000c08 */
[----:B------:R-:W-:Y:S02]  /*24d0*/  F2FP.BF16.F32.PACK_AB R14, R17, R16 ;  /* 0x00000010110e723e */ /* 0x000fe400000010ff */
[----:B------:R-:W-:Y:S02]  /*24e0*/  F2FP.BF16.F32.PACK_AB R15, R19, R18 ;  /* 0x00000012130f723e */ /* 0x000fe400000010ff */
[----:B------:R-:W-:Y:S02]  /*24f0*/  F2FP.BF16.F32.PACK_AB R21, R23, R22 ;  /* 0x000000161715723e */ /* 0x000fe400000010ff */
[----:B------:R-:W-:Y:S01]  /*2500*/  F2FP.BF16.F32.PACK_AB R28, R29, R28 ;  /* 0x0000001c1d1c723e */ /* 0x000fe200000010ff */
[----:B------:R2:W-:Y:S01]  /*2510*/  STS.128 [R2+UR8], R12 ;  /* 0x0000000c02007988 */ /* 0x0005e20008000c08 */
[----:B------:R-:W-:-:S02]  /*2520*/  F2FP.BF16.F32.PACK_AB R22, R25, R24 ;  /* 0x000000181916723e */ /* 0x000fc400000010ff */
[----:B------:R-:W-:Y:S02]  /*2530*/  F2FP.BF16.F32.PACK_AB R23, R27, R26 ;  /* 0x0000001a1b17723e */ /* 0x000fe400000010ff */
[----:B------:R-:W-:Y:S02]  /*2540*/  F2FP.BF16.F32.PACK_AB R29, R31, R30 ;  /* 0x0000001e1f1d723e */ /* 0x000fe400000010ff */
[----:B------:R-:W-:Y:S01]  /*2550*/  F2FP.BF16.F32.PACK_AB R30, R33, R32 ;  /* 0x00000020211e723e */ /* 0x000fe200000010ff */
[----:B------:R2:W-:Y:S01]  /*2560*/  STS.128 [R3+UR8], R20 ;  /* 0x0000001403007988 */ /* 0x0005e20008000c08 */
[----:B------:R-:W-:Y:S02]  /*2570*/  F2FP.BF16.F32.PACK_AB R31, R35, R34 ;  /* 0x00000022231f723e */ /* 0x000fe400000010ff */
[----:B------:R-:W-:-:S05]  /*2580*/  LOP3.LUT R8, R0, 0x30, RZ, 0x3c, !PT ;  /* 0x0000003000087812 */ /* 0x000fca00078e3cff */
[----:B------:R2:W-:Y:S01]  /*2590*/  STS.128 [R8+UR8], R28 ;  /* 0x0000001c08007988 */ /* 0x0005e20008000c08 */
[----:B------:R3:W-:Y:S06]  /*25a0*/  MEMBAR.ALL.CTA ;  /* 0x0000000000007992 */ /* 0x0007ec0000008000 */
[----:B---3--:R-:W3:Y:S02]  /*25b0*/  FENCE.VIEW.ASYNC.S ;  /* 0x00000000000073c6 */ /* 0x008ee40000000000 */
[----:B---3--:R-:W-:Y:S06]  /*25c0*/  BAR.SYNC.DEFER_BLOCKING 0x0 ;  /* 0x0000000000007b1d */ /* 0x008fec0000010000 */
[----:B------:R2:W-:Y:S01]  /*25d0*/  @UP1 UTMASTG.2D [UR8], [UR16] ;  /* 0x00000008100013b5 */ /* 0x0005e20008008000 */
[----:B------:R0:W-:Y:S01]  /*25e0*/  UTMACMDFLUSH ;  /* 0x00000000000079b7 */ /* 0x0001e20000000000 */
[----:B------:R-:W-:-:S04]  /*25f0*/  DEPBAR.LE SB0, 0x0 ;  /* 0x000080000000791a */ /* 0x000fc80000000000 */
[----:B------:R-:W-:Y:S08]  /*2600*/  BAR.SYNC.DEFER_BLOCKING 0x0 ;  /* 0x0000000000007b1d */ /* 0x000ff00000010000 */
[----:B------:R-:W-:Y:S06]  /*2610*/  BAR.SYNC.DEFER_BLOCKING 0x0 ;  /* 0x0000000000007b1d */ /* 0x000fec0000010000 */
[----:B--2---:R-:W-:Y:S05]  /*2620*/  @P2 BRA `(.L_x_63) ;  /* 0x0000000000a02947 */ /* 0x004fea0003800000 */
[----:B------:R-:W2:Y:S01]  /*2630*/  S2UR UR5, SR_CgaCtaId ;  /* 0x00000000000579c3 */ /* 0x000ea20000008800 */
[----:B------:R-:W-:Y:S01]  /*2640*/  NOP ;  /* 0x0000000000007918 */ /* 0x000fe20000000000 */
[----:B------:R-:W-:Y:S01]  /*2650*/  UMOV UR4, 0x50 ;  /* 0x0000005000047882 */ /* 0x000fe20000000000 */
[----:B------:R-:W-:Y:S02]  /*2660*/  IMAD.U32 R0, RZ, RZ, UR32 ;  /* 0x00000020ff007e24 */ /* 0x000fe4000f8e00ff */
[----:B------:R-:W-:Y:S02]  /*2670*/  IMAD.MOV.U32 R3, RZ, RZ, 0x3 ;  /* 0x00000003ff037424 */ /* 0x000fe400078e00ff */
[----:B------:R-:W-:Y:S01]  /*2680*/  IMAD.MOV.U32 R7, RZ, RZ, 0x1 ;  /* 0x00000001ff077424 */ /* 0x000fe200078e00ff */
[----:B------:R-:W-:-:S04]  /*2690*/  LOP3.LUT R0, R0, 0xffff, RZ, 0xc0, !PT ;  /* 0x0000ffff00007812 */ /* 0x000fc800078ec0ff */
[----:B------:R-:W-:-:S05]  /*26a0*/  SHF.R.U32.HI R0, RZ, 0x5, R0 ;  /* 0x00000005ff007819 */ /* 0x000fca0000011600 */
[----:B------:R-:W-:Y:S01]  /*26b0*/  VIADD R2, R0, 0x10 ;  /* 0x0000001000027836 */ /* 0x000fe20000000000 */
[----:B------:R-:W-:Y:S01]  /*26c0*/  SHF.L.U32 R0, R3, R0, RZ ;  /* 0x0000000003007219 */ /* 0x000fe200000006ff */
[----:B--2---:R-:W-:-:S03]  /*26d0*/  ULEA UR6, UR5, UR4, 0x18 ;  /* 0x0000000405067291 */ /* 0x004fc6000f8ec0ff */
[----:B------:R-:W-:-:S04]  /*26e0*/  SHF.L.U32 R3, R7, R2, RZ ;  /* 0x0000000207037219 */ /* 0x000fc800000006ff */
[----:B------:R-:W-:Y:S02]  /*26f0*/  LOP3.LUT R0, R3, R0, RZ, 0xfc, !PT ;  /* 0x0000000003007212 */ /* 0x000fe400078efcff */
[----:B------:R-:W2:Y:S02]  /*2700*/  LDS R5, [UR6] ;  /* 0x00000006ff057984 */ /* 0x000ea40008000800 */
[C---:B------:R-:W-:Y:S02]  /*2710*/  LOP3.LUT R2, R0.reuse, 0xffff, RZ, 0xc0, !PT ;  /* 0x0000ffff00027812 */ /* 0x040fe400078ec0ff */
[----:B--2---:R-:W-:-:S04]  /*2720*/  LOP3.LUT R3, R0, 0xffff, R5, 0x80, !PT ;  /* 0x0000ffff00037812 */ /* 0x004fc800078e8005 */
[----:B------:R-:W-:-:S13]  /*2730*/  ISETP.NE.AND P0, PT, R3, R2, PT ;  /* 0x000000020300720c */ /* 0x000fda0003f05270 */
[----:B------:R-:W-:Y:S05]  /*2740*/  @P0 BRA `(.L_x_64) ;  /* 0x0000000000500947 */ /* 0x000fea0003800000 */
[----:B------:R-:W-:Y:S02]  /*2750*/  SHF.R.U32.HI R5, RZ, 0x10, R5 ;  /* 0x00000010ff057819 */ /* 0x000fe40000011605 */
[----:B------:R-:W-:-:S04]  /*2760*/  SHF.R.U32.HI R2, RZ, 0x10, R0 ;  /* 0x00000010ff027819 */ /* 0x000fc80000011600 */
[----:B------:R-:W-:-:S04]  /*2770*/  LOP3.LUT R5, R5, R2, RZ, 0xc0, !PT ;  /* 0x0000000205057212 */ /* 0x000fc800078ec0ff */
[----:B------:R-:W-:-:S13]  /*2780*/  ISETP.NE.AND P0, PT, R5, R2, PT ;  /* 0x000000020500720c */ /* 0x000fda0003f05270 */
[----:B------:R-:W-:Y:S05]  /*2790*/  @P0 BRA `(.L_x_65) ;  /* 0x0000000000300947 */ /* 0x000fea0003800000 */
[----:B------:R-:W-:Y:S01]  /*27a0*/  R2UR UR4, R0 ;  /* 0x00000000000472ca */ /* 0x000fe200000e0000 */
[----:B------:R-:W-:Y:S01]  /*27b0*/  VOTEU.ANY UR5, UPT, PT ;  /* 0x0000000000057886 */ /* 0x000fe200038e0100 */
[----:B------:R-:W2:Y:S01]  /*27c0*/  S2R R0, SR_LANEID ;  /* 0x0000000000007919 */ /* 0x000ea20000000000 */
[----:B------:R-:W-:-:S10]  /*27d0*/  UFLO.U32 UR5, UR5 ;  /* 0x00000005000572bd */ /* 0x000fd400080e0000 */
[----:B------:R-:W-:-:S06]  /*27e0*/  ULOP3.LUT UR4, URZ, UR4, URZ, 0x33, !UPT ;  /* 0x00000004ff047292 */ /* 0x000fcc000f8e33ff */
[----:B------:R-:W-:-:S04]  /*27f0*/  IMAD.U32 R2, RZ, RZ, UR4 ;  /* 0x00000004ff027e24 */ /* 0x000fc8000f8e00ff */
[----:B------:R-:W3:Y:S02]  /*2800*/  REDUX UR7, R2 ;  /* 0x00000000020773c4 */ /* 0x000ee40000000000 */
[----:B------:R4:W-:Y:S01]  /*2810*/  UTCATOMSWS.AND URZ, UR4 ;  /* 0x0000000400ff79e3 */ /* 0x0009e20008000000 */
[----:B--2---:R-:W-:Y:S01]  /*2820*/  ISETP.EQ.U32.AND P0, PT, R0, UR5, PT ;  /* 0x0000000500007c0c */ /* 0x004fe2000bf02070 */
[----:B---3--:R-:W-:-:S12]  /*2830*/  IMAD.U32 R0, RZ, RZ, UR7 ;  /* 0x00000007ff007e24 */ /* 0x008fd8000f8e00ff */
[----:B------:R4:W-:Y:S01]  /*2840*/  @P0 ATOMS.AND RZ, [UR6], R0 ;  /* 0x00000000ffff098c */ /* 0x0009e2000a800006 */
[----:B------:R-:W-:Y:S05]  /*2850*/  BRA `(.L_x_63) ;  /* 0x0000000000147947 */ /* 0x000fea0003800000 */
.L_x_65:
[----:B------:R-:W-:-:S07]  /*2860*/  MOV R2, 0x2880 ;  /* 0x0000288000027802 */ /* 0x000fce0000000f00 */
[----:B-1----:R-:W-:Y:S05]  /*2870*/  CALL.REL.NOINC `($__internal_0_$__cuda_sm10x_tcgen05_guardrail_trap_col_being_dealloced_not_returned_by_alloc) ;  /* 0x0000000000447944 */ /* 0x002fea0003c00000 */
[----:B------:R-:W-:Y:S05]  /*2880*/  BRA `(.L_x_63) ;  /* 0x0000000000087947 */ /* 0x000fea0003800000 */
.L_x_64:
[----:B------:R-:W-:-:S07]  /*2890*/  MOV R2, 0x28b0 ;  /* 0x000028b000027802 */ /* 0x000fce0000000f00 */
[----:B-1----:R-:W-:Y:S05]  /*28a0*/  CALL.REL.NOINC `($__internal_2_$__cuda_sm10x_tcgen05_guardrail_trap_unallocated_columns_being_dealloced) ;  /* 0x0000000000507944 */ /* 0x002fea0003c00000 */
.L_x_63:
[----:B------:R-:W-:Y:S01]  /*28b0*/  NOP ;  /* 0x0000000000007918 */ /* 0x000fe20000000000 */
[----:B----4-:R-:W-:Y:S05]  /*28c0*/  EXIT ;  /* 0x000000000000794d */ /* 0x010fea0003800000 */
.L_x_54:
[----:B------:R-:W2:Y:S02]  /*28d0*/  SYNCS.PHASECHK.TRANS64.TRYWAIT P0, [UR8+0xc000], RZ ;  /* 0x00c000ffff0075a7 */ /* 0x000ea40008001108 */
[----:B--2---:R-:W-:Y:S05]  /*28e0*/  @!P0 BRA `(.L_x_54) ;  /* 0xfffffffc00f88947 */ /* 0x004fea000383ffff */
[----:B------:R-:W-:Y:S05]  /*28f0*/  BRA `(.L_x_66) ;  /* 0xfffffff000ac7947 */ /* 0x000fea000383ffff */
.L_x_56:
[----:B------:R-:W2:Y:S02]  /*2900*/  SYNCS.PHASECHK.TRANS64.TRYWAIT P1, [UR8+0xc010], RZ ;  /* 0x00c010ffff0075a7 */ /* 0x000ea40008021108 */
[----:B--2---:R-:W-:Y:S05]  /*2910*/  @!P1 BRA `(.L_x_56) ;  /* 0xfffffffc00f89947 */ /* 0x004fea000383ffff */
[----:B------:R-:W-:Y:S05]  /*2920*/  BRA `(.L_x_67) ;  /* 0xfffffff400387947 */ /* 0x000fea000383ffff */
.L_x_57:
[----:B------:R-:W3:Y:S02]  /*2930*/  SYNCS.PHASECHK.TRANS64.TRYWAIT P0, [UR8+0xc000], R3 ;  /* 0x00c00003ff0075a7 */ /* 0x000ee40008001108 */
[----:B---3--:R-:W-:Y:S05]  /*2940*/  @!P0 BRA `(.L_x_57) ;  /* 0xfffffffc00f88947 */ /* 0x008fea000383ffff */
[----:B------:R-:W-:Y:S05]  /*2950*/  BRA `(.L_x_68) ;  /* 0xfffffff400b47947 */ /* 0x000fea000383ffff */
.L_x_59:
[----:B------:R-:W3:Y:S02]  /*2960*/  SYNCS.PHASECHK.TRANS64.TRYWAIT P0, [UR8+0xc010], R3 ;  /* 0x00c01003ff0075a7 */ /* 0x000ee40008001108 */
[----:B---3--:R-:W-:Y:S05]  /*2970*/  @!P0 BRA `(.L_x_59) ;  /* 0xfffffffc00f88947 */ /* 0x008fea000383ffff */
[----:B------:R-:W-:Y:S05]  /*2980*/  BRA `(.L_x_69) ;  /* 0xfffffff800347947 */ /* 0x000fea000383ffff */
        .weak           $__internal_0_$__cuda_sm10x_tcgen05_guardrail_trap_col_being_dealloced_not_returned_by_alloc
        .type           $__internal_0_$__cuda_sm10x_tcgen05_guardrail_trap_col_being_dealloced_not_returned_by_alloc,@function
        .size           $__internal_0_$__cuda_sm10x_tcgen05_guardrail_trap_col_being_dealloced_not_returned_by_alloc,($__internal_1_$__cuda_sm10x_tcgen05_guardrail_trap_phase_invalid_during_alloc - $__internal_0_$__cuda_sm10x_tcgen05_guardrail_trap_col_being_dealloced_not_returned_by_alloc)
$__internal_0_$__cuda_sm10x_tcgen05_guardrail_trap_col_being_dealloced_not_returned_by_alloc:
[----:B------:R-:W-:Y:S05]  /*2990*/  BPT.TRAP 0x1 ;  /* 0x000000040000795c */ /* 0x000fea0000300000 */
[----:B------:R-:W-:-:S04]  /*29a0*/  IMAD.MOV.U32 R3, RZ, RZ, 0x0 ;  /* 0x00000000ff037424 */ /* 0x000fc800078e00ff */
[----:B------:R-:W-:Y:S05]  /*29b0*/  RET.REL.NODEC R2 `(gluon_tcgen05) ;  /* 0xffffffd402907950 */ /* 0x000fea0003c3ffff */
        .weak           $__internal_1_$__cuda_sm10x_tcgen05_guardrail_trap_phase_invalid_during_alloc
        .type           $__internal_1_$__cuda_sm10x_tcgen05_guardrail_trap_phase_invalid_during_alloc,@function
        .size           $__internal_1_$__cuda_sm10x_tcgen05_guardrail_trap_phase_invalid_during_alloc,($__internal_2_$__cuda_sm10x_tcgen05_guardrail_trap_unallocated_columns_being_dealloced - $__internal_1_$__cuda_sm10x_tcgen05_guardrail_trap_phase_invalid_during_alloc)
$__internal_1_$__cuda_sm10x_tcgen05_guardrail_trap_phase_invalid_during_alloc:
[----:B------:R-:W-:Y:S05]  /*29c0*/  BPT.TRAP 0x1 ;  /* 0x000000040000795c */ /* 0x000fea0000300000 */
[----:B------:R-:W-:-:S04]  /*29d0*/  IMAD.MOV.U32 R3, RZ, RZ, 0x0 ;  /* 0x00000000ff037424 */ /* 0x000fc800078e00ff */
[----:B------:R-:W-:Y:S05]  /*29e0*/  RET.REL.NODEC R2 `(gluon_tcgen05) ;  /* 0xffffffd402847950 */ /* 0x000fea0003c3ffff */
        .weak           $__internal_2_$__cuda_sm10x_tcgen05_guardrail_trap_unallocated_columns_being_dealloced
        .type           $__internal_2_$__cuda_sm10x_tcgen05_guardrail_trap_unallocated_columns_being_dealloced,@function
        .size           $__internal_2_$__cuda_sm10x_tcgen05_guardrail_trap_unallocated_columns_being_dealloced,(.L_x_73 - $__internal_2_$__cuda_sm10x_tcgen05_guardrail_trap_unallocated_columns_being_dealloced)
$__internal_2_$__cuda_sm10x_tcgen05_guardrail_trap_unallocated_columns_being_dealloced:
[----:B------:R-:W-:Y:S05]  /*29f0*/  BPT.TRAP 0x1 ;  /* 0x000000040000795c */ /* 0x000fea0000300000 */
[----:B------:R-:W-:-:S04]  /*2a00*/  IMAD.MOV.U32 R3, RZ, RZ, 0x0 ;  /* 0x00000000ff037424 */ /* 0x000fc800078e00ff */
[----:B------:R-:W-:Y:S05]  /*2a10*/  RET.REL.NODEC R2 `(gluon_tcgen05) ;  /* 0xffffffd402787950 */ /* 0x000fea0003c3ffff */
.L_x_70:
[----:B------:R-:W-:-:S00]  /*2a20*/  BRA `(.L_x_70) ;  /* 0xfffffffc00fc7947 */ /* 0x000fc0000383ffff */
[----:B------:R-:W-:-:S00]  /*2a30*/  NOP ;  /* 0x0000000000007918 */ /* 0x000fc00000000000 */
        /* <DEDUP_REMOVED lines=12> */
.L_x_73:


//--------------------- .nv.shared.gluon_tcgen05  --------------------------
	.section	.nv.shared.gluon_tcgen05,"aw",@nobits
	.sectionflags	@""
	.align	16
	.zero		1024


//--------------------- .nv.shared.reserved.0     --------------------------
	.section	.nv.shared.reserved.0,"aw",@nobits
	.align	8
	.weak		__nv_reservedSMEM_offset_0_alias
	.size		__nv_reservedSMEM_offset_0_alias, 0, 64
	.other		__nv_reservedSMEM_offset_0_alias,@"STO_CUDA_RESERVED_SHARED STV_DEFAULT"
__nv_reservedSMEM_offset_0_alias:
	.zero		0
.nv.shared.reserved.0:
	.zero		64
	.weak		__nv_reservedSMEM_allocation_phase
	.type		__nv_reservedSMEM_allocation_phase,@object
	.size		__nv_reservedSMEM_allocation_phase,(.L_0 - __nv_reservedSMEM_allocation_phase)
__nv_reservedSMEM_allocation_phase:
	.zero		1
.L_0:
	.zero		7
	.weak		__nv_reservedSMEM_devtool_atexit_pc
	.type		__nv_reservedSMEM_devtool_atexit_pc,@object
	.size		__nv_reservedSMEM_devtool_atexit_pc,(__nv_reservedSMEM_allocation_mask - __nv_reservedSMEM_devtool_atexit_pc)
__nv_reservedSMEM_devtool_atexit_pc:
	.zero		8
	.weak		__nv_reservedSMEM_allocation_mask
	.type		__nv_reservedSMEM_allocation_mask,@object
	.size		__nv_reservedSMEM_allocation_mask,(.L_2 - __nv_reservedSMEM_allocation_mask)
__nv_reservedSMEM_allocation_mask:
	.zero		4
.L_2:


//--------------------- .nv.constant0.gluon_tcgen05 --------------------------
	.section	.nv.constant0.gluon_tcgen05,"a",@progbits
	.sectionflags	@""
	.align	4
.nv.constant0.gluon_tcgen05:
	.zero		976


//--------------------- SYMBOLS --------------------------

	.type		.nv.reservedSmem.offset0,@object
	.size		.nv.reservedSmem.offset0,0x4
	.type		.nv.reservedSmem.cap,@object
	.size		.nv.reservedSmem.cap,0x4
